	.headerflags	@"EF_CUDA_TEXMODE_UNIFIED EF_CUDA_64BIT_ADDRESS EF_CUDA_SM86 EF_CUDA_VIRTUAL_SM(EF_CUDA_SM86)"
	.elftype	@"ET_EXEC"


//--------------------- .nv.info                  --------------------------
	.section	.nv.info,"",@"SHT_CUDA_INFO"
	.align	4


	//----- nvinfo : EIATTR_REGCOUNT
	.align		4
        /*0000*/ 	.byte	0x04, 0x2f
        /*0002*/ 	.short	(.L_5 - .L_4)
	.align		4
.L_4:
        /*0004*/ 	.word	index@(triton_red_fused_add_embedding_mean_mul_pow_rsqrt_0)
        /*0008*/ 	.word	0x0000002a


	//----- nvinfo : EIATTR_FRAME_SIZE
	.align		4
.L_5:
        /*000c*/ 	.byte	0x04, 0x11
        /*000e*/ 	.short	(.L_7 - .L_6)
	.align		4
.L_6:
        /*0010*/ 	.word	index@(triton_red_fused_add_embedding_mean_mul_pow_rsqrt_0)
        /*0014*/ 	.word	0x00000000


	//----- nvinfo : EIATTR_MIN_STACK_SIZE
	.align		4
.L_7:
        /*0018*/ 	.byte	0x04, 0x12
        /*001a*/ 	.short	(.L_9 - .L_8)
	.align		4
.L_8:
        /*001c*/ 	.word	index@(triton_red_fused_add_embedding_mean_mul_pow_rsqrt_0)
        /*0020*/ 	.word	0x00000000
.L_9:


//--------------------- .nv.info.triton_red_fused_add_embedding_mean_mul_pow_rsqrt_0 --------------------------
	.section	.nv.info.triton_red_fused_add_embedding_mean_mul_pow_rsqrt_0,"",@"SHT_CUDA_INFO"
	.sectionflags	@""
	.align	4


	//----- nvinfo : EIATTR_CUDA_API_VERSION
	.align		4
        /*0000*/ 	.byte	0x04, 0x37
        /*0002*/ 	.short	(.L_11 - .L_10)
.L_10:
        /*0004*/ 	.word	0x00000080


	//----- nvinfo : EIATTR_SW2861232_WAR
	.align		4
.L_11:
        /*0008*/ 	.byte	0x01, 0x35
	.zero		2


	//----- nvinfo : EIATTR_PARAM_CBANK
	.align		4
        /*000c*/ 	.byte	0x04, 0x0a
        /*000e*/ 	.short	(.L_13 - .L_12)
	.align		4
.L_12:
        /*0010*/ 	.word	index@(.nv.constant0.triton_red_fused_add_embedding_mean_mul_pow_rsqrt_0)
        /*0014*/ 	.short	0x0160
        /*0016*/ 	.short	0x0030


	//----- nvinfo : EIATTR_CBANK_PARAM_SIZE
	.align		4
.L_13:
        /*0018*/ 	.byte	0x03, 0x19
        /*001a*/ 	.short	0x0030


	//----- nvinfo : EIATTR_KPARAM_INFO
	.align		4
        /*001c*/ 	.byte	0x04, 0x17
        /*001e*/ 	.short	(.L_15 - .L_14)
.L_14:
        /*0020*/ 	.word	0x00000000
        /*0024*/ 	.short	0x0006
        /*0026*/ 	.short	0x0028
        /*0028*/ 	.byte	0x00, 0xf4, 0x21, 0x00


	//----- nvinfo : EIATTR_KPARAM_INFO
	.align		4
.L_15:
        /*002c*/ 	.byte	0x04, 0x17
        /*002e*/ 	.short	(.L_17 - .L_16)
.L_16:
        /*0030*/ 	.word	0x00000000
        /*0034*/ 	.short	0x0005
        /*0036*/ 	.short	0x0024
        /*0038*/ 	.byte	0x00, 0xf0, 0x11, 0x00


	//----- nvinfo : EIATTR_KPARAM_INFO
	.align		4
.L_17:
        /*003c*/ 	.byte	0x04, 0x17
        /*003e*/ 	.short	(.L_19 - .L_18)
.L_18:
        /*0040*/ 	.word	0x00000000
        /*0044*/ 	.short	0x0004
        /*0046*/ 	.short	0x0020
        /*0048*/ 	.byte	0x00, 0xf0, 0x11, 0x00


	//----- nvinfo : EIATTR_KPARAM_INFO
	.align		4
.L_19:
        /*004c*/ 	.byte	0x04, 0x17
        /*004e*/ 	.short	(.L_21 - .L_20)
.L_20:
        /*0050*/ 	.word	0x00000000
        /*0054*/ 	.short	0x0003
        /*0056*/ 	.short	0x0018
        /*0058*/ 	.byte	0x00, 0xf4, 0x21, 0x00


	//----- nvinfo : EIATTR_KPARAM_INFO
	.align		4
.L_21:
        /*005c*/ 	.byte	0x04, 0x17
        /*005e*/ 	.short	(.L_23 - .L_22)
.L_22:
        /*0060*/ 	.word	0x00000000
        /*0064*/ 	.short	0x0002
        /*0066*/ 	.short	0x0010
        /*0068*/ 	.byte	0x00, 0xf4, 0x21, 0x00


	//----- nvinfo : EIATTR_KPARAM_INFO
	.align		4
.L_23:
        /*006c*/ 	.byte	0x04, 0x17
        /*006e*/ 	.short	(.L_25 - .L_24)
.L_24:
        /*0070*/ 	.word	0x00000000
        /*0074*/ 	.short	0x0001
        /*0076*/ 	.short	0x0008
        /*0078*/ 	.byte	0x00, 0xf4, 0x21, 0x00


	//----- nvinfo : EIATTR_KPARAM_INFO
	.align		4
.L_25:
        /*007c*/ 	.byte	0x04, 0x17
        /*007e*/ 	.short	(.L_27 - .L_26)
.L_26:
        /*0080*/ 	.word	0x00000000
        /*0084*/ 	.short	0x0000
        /*0086*/ 	.short	0x0000
        /*0088*/ 	.byte	0x00, 0xf4, 0x21, 0x00


	//----- nvinfo : EIATTR_MAXREG_COUNT
	.align		4
.L_27:
        /*008c*/ 	.byte	0x03, 0x1b
        /*008e*/ 	.short	0x0080


	//----- nvinfo : EIATTR_EXTERNS
	.align		4
        /*0090*/ 	.byte	0x04, 0x0f
        /*0092*/ 	.short	(.L_29 - .L_28)


	//   ....[0]....
	.align		4
.L_28:
        /*0094*/ 	.word	index@(__assertfail)


	//----- nvinfo : EIATTR_COOP_GROUP_MASK_REGIDS
	.align		4
.L_29:
        /*0098*/ 	.byte	0x04, 0x29
        /*009a*/ 	.short	(.L_31 - .L_30)


	//   ....[0]....
.L_30:
        /*009c*/ 	.word	0xffffffff


	//   ....[1]....
        /*00a0*/ 	.word	0xffffffff


	//   ....[2]....
        /*00a4*/ 	.word	0xffffffff


	//   ....[3]....
        /*00a8*/ 	.word	0xffffffff


	//   ....[4]....
        /*00ac*/ 	.word	0xffffffff


	//   ....[5]....
        /*00b0*/ 	.word	0xffffffff


	//   ....[6]....
        /*00b4*/ 	.word	0xffffffff


	//   ....[7]....
        /*00b8*/ 	.word	0xffffffff


	//----- nvinfo : EIATTR_COOP_GROUP_INSTR_OFFSETS
	.align		4
.L_31:
        /*00bc*/ 	.byte	0x04, 0x28
        /*00be*/ 	.short	(.L_33 - .L_32)


	//   ....[0]....
.L_32:
        /*00c0*/ 	.word	0x000019e0


	//   ....[1]....
        /*00c4*/ 	.word	0x000019f0


	//   ....[2]....
        /*00c8*/ 	.word	0x00001a20


	//   ....[3]....
        /*00cc*/ 	.word	0x00001a30


	//   ....[4]....
        /*00d0*/ 	.word	0x00001a60


	//   ....[5]....
        /*00d4*/ 	.word	0x00001a70


	//   ....[6]....
        /*00d8*/ 	.word	0x00001aa0


	//   ....[7]....
        /*00dc*/ 	.word	0x00001ab0


	//----- nvinfo : EIATTR_SYSCALL_OFFSETS
	.align		4
.L_33:
        /*00e0*/ 	.byte	0x04, 0x46
        /*00e2*/ 	.short	(.L_35 - .L_34)


	//   ....[0]....
.L_34:
        /*00e4*/ 	.word	0x00002ac0


	//----- nvinfo : EIATTR_EXIT_INSTR_OFFSETS
	.align		4
.L_35:
        /*00e8*/ 	.byte	0x04, 0x1c
        /*00ea*/ 	.short	(.L_37 - .L_36)


	//   ....[0]....
.L_36:
        /*00ec*/ 	.word	0x00002970


	//   ....[1]....
        /*00f0*/ 	.word	0x00002990


	//----- nvinfo : EIATTR_REQNTID
	.align		4
.L_37:
        /*00f4*/ 	.byte	0x04, 0x10
        /*00f6*/ 	.short	(.L_39 - .L_38)
.L_38:
        /*00f8*/ 	.word	0x00000200
        /*00fc*/ 	.word	0x00000001
        /*0100*/ 	.word	0x00000001


	//----- nvinfo : EIATTR_CRS_STACK_SIZE
	.align		4
.L_39:
        /*0104*/ 	.byte	0x04, 0x1e
        /*0106*/ 	.short	(.L_41 - .L_40)
.L_40:
        /*0108*/ 	.word	0x00000000
.L_41:


//--------------------- .nv.callgraph             --------------------------
	.section	.nv.callgraph,"",@"SHT_CUDA_CALLGRAPH"
	.align	4
	.sectionentsize	8
	.align		4
        /*0000*/ 	.word	0x00000000
	.align		4
        /*0004*/ 	.word	0xffffffff
	.align		4
        /*0008*/ 	.word	index@(triton_red_fused_add_embedding_mean_mul_pow_rsqrt_0)
	.align		4
        /*000c*/ 	.word	index@(__assertfail)
	.align		4
        /*0010*/ 	.word	0x00000000
	.align		4
        /*0014*/ 	.word	0xfffffffe
	.align		4
        /*0018*/ 	.word	0x00000000
	.align		4
        /*001c*/ 	.word	0xfffffffd
	.align		4
        /*0020*/ 	.word	0x00000000
	.align		4
        /*0024*/ 	.word	0xfffffffc


//--------------------- .nv.rel.action            --------------------------
	.section	.nv.rel.action,"",@"SHT_CUDA_RELOCINFO"
	.align	8
	.sectionentsize	8
        /*0000*/ 	.byte	0x73, 0x00, 0x00, 0x00, 0x00, 0x00, 0x00, 0x00, 0x00, 0x00, 0x00, 0x11, 0x25, 0x00, 0x05, 0x36


//--------------------- .nv.constant4             --------------------------
	.section	.nv.constant4,"a",@progbits
	.align	8
	.align		8
.nv.constant4:
        /*0000*/ 	.dword	__assertfail
	.align		8
        /*0008*/ 	.dword	assertFunc_0
	.align		8
        /*0010*/ 	.dword	assertFile_0
	.align		8
        /*0018*/ 	.dword	assertMessage_0
	.align		8
        /*0020*/ 	.dword	_$_str


//--------------------- .nv.constant0.triton_red_fused_add_embedding_mean_mul_pow_rsqrt_0 --------------------------
	.section	.nv.constant0.triton_red_fused_add_embedding_mean_mul_pow_rsqrt_0,"a",@progbits
	.sectionflags	@""
	.align	4
.nv.constant0.triton_red_fused_add_embedding_mean_mul_pow_rsqrt_0:
	.zero		400


//--------------------- .text.triton_red_fused_add_embedding_mean_mul_pow_rsqrt_0 --------------------------
	.section	.text.triton_red_fused_add_embedding_mean_mul_pow_rsqrt_0,"ax",@progbits
	.sectionflags	@"SHF_BARRIERS=1"
	.sectioninfo	@"SHI_REGISTERS=42"
	.align	128
        .global         triton_red_fused_add_embedding_mean_mul_pow_rsqrt_0
        .type           triton_red_fused_add_embedding_mean_mul_pow_rsqrt_0,@function
        .size           triton_red_fused_add_embedding_mean_mul_pow_rsqrt_0,(.L_x_2 - triton_red_fused_add_embedding_mean_mul_pow_rsqrt_0)
        .other          triton_red_fused_add_embedding_mean_mul_pow_rsqrt_0,@"STO_CUDA_ENTRY STV_DEFAULT"
triton_red_fused_add_embedding_mean_mul_pow_rsqrt_0:
.text.triton_red_fused_add_embedding_mean_mul_pow_rsqrt_0:
[----:B------:R-:W-:Y:S02]  /*0000*/  MOV R1, c[0x0][0x28] ;  /* 0x00000a0000017a02 */ /* 0x000fe40000000f00 */
[----:B------:R-:W0:Y:S01]  /*0010*/  S2R R35, SR_TID.X ;  /* 0x0000000000237919 */ /* 0x000e220000002100 */
[----:B------:R-:W1:Y:S01]  /*0020*/  S2UR UR4, SR_CTAID.X ;  /* 0x00000000000479c3 */ /* 0x000e620000002500 */
[----:B------:R-:W-:Y:S01]  /*0030*/  MOV R2, 0x8 ;  /* 0x0000000800027802 */ /* 0x000fe20000000f00 */
[----:B------:R-:W-:Y:S01]  /*0040*/  CS2R R16, SRZ ;  /* 0x0000000000107805 */ /* 0x000fe2000001ff00 */
[----:B0-----:R-:W-:Y:S01]  /*0050*/  SHF.R.U32.HI R3, RZ, 0x6, R35 ;  /* 0x00000006ff037819 */ /* 0x001fe20000011623 */
[----:B-1----:R-:W-:-:S03]  /*0060*/  USHF.L.U32 UR4, UR4, 0x6, URZ ;  /* 0x0000000604047899 */ /* 0x002fc6000800063f */
[----:B------:R-:W-:-:S04]  /*0070*/  SGXT.U32 R3, R3, 0x3 ;  /* 0x000000030303781a */ /* 0x000fc80000000000 */
[----:B------:R-:W-:-:S04]  /*0080*/  LOP3.LUT R3, R3, UR4, RZ, 0xfc, !PT ;  /* 0x0000000403037c12 */ /* 0x000fc8000f8efcff */
[C---:B------:R-:W-:Y:S01]  /*0090*/  ISETP.GE.AND P2, PT, R3.reuse, 0x40, PT ;  /* 0x000000400300780c */ /* 0x040fe20003f46270 */
[C---:B------:R-:W-:Y:S01]  /*00a0*/  IMAD.WIDE R4, R3.reuse, R2, c[0x0][0x160] ;  /* 0x0000580003047625 */ /* 0x040fe200078e0202 */
[----:B------:R-:W-:-:S04]  /*00b0*/  LOP3.LUT R0, R3, 0x8, RZ, 0xfc, !PT ;  /* 0x0000000803007812 */ /* 0x000fc800078efcff */
[----:B------:R-:W-:Y:S02]  /*00c0*/  ISETP.GE.AND P0, PT, R0, 0x40, PT ;  /* 0x000000400000780c */ /* 0x000fe40003f06270 */
[----:B------:R-:W-:-:S04]  /*00d0*/  LOP3.LUT R0, R3, 0x10, RZ, 0xfc, !PT ;  /* 0x0000001003007812 */ /* 0x000fc800078efcff */
[----:B------:R-:W-:Y:S02]  /*00e0*/  ISETP.GE.AND P1, PT, R0, 0x40, PT ;  /* 0x000000400000780c */ /* 0x000fe40003f26270 */
[----:B------:R-:W-:Y:S02]  /*00f0*/  @!P2 MOV R6, 0x0 ;  /* 0x000000000006a802 */ /* 0x000fe40000000f00 */
[----:B------:R-:W-:Y:S02]  /*0100*/  @!P2 MOV R7, 0x14f00000 ;  /* 0x14f000000007a802 */ /* 0x000fe40000000f00 */
[----:B------:R-:W0:Y:S01]  /*0110*/  @!P2 R2UR UR6, R6 ;  /* 0x000000000606a3c2 */ /* 0x000e2200000e0000 */
[----:B------:R-:W-:Y:S02]  /*0120*/  @!P0 MOV R8, 0x0 ;  /* 0x0000000000088802 */ /* 0x000fe40000000f00 */
[----:B------:R-:W-:-:S05]  /*0130*/  @!P0 MOV R9, 0x14f00000 ;  /* 0x14f0000000098802 */ /* 0x000fca0000000f00 */
[----:B------:R-:W0:Y:S08]  /*0140*/  @!P2 R2UR UR7, R7 ;  /* 0x000000000707a3c2 */ /* 0x000e3000000e0000 */
[----:B------:R-:W1:Y:S08]  /*0150*/  @!P0 R2UR UR8, R8 ;  /* 0x00000000080883c2 */ /* 0x000e7000000e0000 */
[----:B------:R-:W1:Y:S01]  /*0160*/  @!P0 R2UR UR9, R9 ;  /* 0x00000000090983c2 */ /* 0x000e6200000e0000 */
[----:B------:R-:W-:-:S02]  /*0170*/  @!P1 MOV R10, 0x0 ;  /* 0x00000000000a9802 */ /* 0x000fc40000000f00 */
[----:B------:R-:W-:Y:S01]  /*0180*/  @!P1 MOV R11, 0x14f00000 ;  /* 0x14f00000000b9802 */ /* 0x000fe20000000f00 */
[----:B0-----:R-:W2:Y:S04]  /*0190*/  @!P2 LDG.E.EL.64 R16, desc[UR6][R4.64] ;  /* 0x000000060410a981 */ /* 0x001ea8200c2e1b00 */
[----:B------:R-:W0:Y:S01]  /*01a0*/  @!P1 R2UR UR6, R10 ;  /* 0x000000000a0693c2 */ /* 0x000e2200000e0000 */
[----:B------:R-:W-:Y:S01]  /*01b0*/  LOP3.LUT R0, R3, 0x18, RZ, 0xfc, !PT ;  /* 0x0000001803007812 */ /* 0x000fe200078efcff */
[----:B------:R-:W-:-:S03]  /*01c0*/  CS2R R6, SRZ ;  /* 0x0000000000067805 */ /* 0x000fc6000001ff00 */
[----:B------:R-:W-:-:S03]  /*01d0*/  ISETP.GE.AND P5, PT, R0, 0x40, PT ;  /* 0x000000400000780c */ /* 0x000fc60003fa6270 */
[----:B------:R-:W0:Y:S01]  /*01e0*/  @!P1 R2UR UR7, R11 ;  /* 0x000000000b0793c2 */ /* 0x000e2200000e0000 */
[----:B-1----:R-:W3:Y:S01]  /*01f0*/  @!P0 LDG.E.EL.64 R6, desc[UR8][R4.64+0x40] ;  /* 0x0000400804068981 */ /* 0x002ee2200c2e1b00 */
[----:B------:R-:W-:Y:S01]  /*0200*/  CS2R R14, SRZ ;  /* 0x00000000000e7805 */ /* 0x000fe2000001ff00 */
[----:B------:R-:W-:-:S07]  /*0210*/  LOP3.LUT R0, R3, 0x20, RZ, 0xfc, !PT ;  /* 0x0000002003007812 */ /* 0x000fce00078efcff */
[----:B------:R-:W-:Y:S02]  /*0220*/  @!P5 MOV R12, 0x0 ;  /* 0x00000000000cd802 */ /* 0x000fe40000000f00 */
[----:B------:R-:W-:Y:S02]  /*0230*/  @!P5 MOV R13, 0x14f00000 ;  /* 0x14f00000000dd802 */ /* 0x000fe40000000f00 */
[----:B------:R1:W4:Y:S01]  /*0240*/  @!P5 R2UR UR8, R12 ;  /* 0x000000000c08d3c2 */ /* 0x00032200000e0000 */
[----:B------:R-:W-:-:S07]  /*0250*/  ISETP.GE.AND P4, PT, R0, 0x40, PT ;  /* 0x000000400000780c */ /* 0x000fce0003f86270 */
[----:B------:R1:W4:Y:S01]  /*0260*/  @!P5 R2UR UR9, R13 ;  /* 0x000000000d09d3c2 */ /* 0x00032200000e0000 */
[----:B0-----:R-:W3:Y:S01]  /*0270*/  @!P1 LDG.E.EL.64 R14, desc[UR6][R4.64+0x80] ;  /* 0x00008006040e9981 */ /* 0x001ee2200c2e1b00 */
[----:B------:R-:W-:Y:S01]  /*0280*/  CS2R R8, SRZ ;  /* 0x0000000000087805 */ /* 0x000fe2000001ff00 */
[----:B------:R-:W-:-:S03]  /*0290*/  LOP3.LUT R0, R3, 0x28, RZ, 0xfc, !PT ;  /* 0x0000002803007812 */ /* 0x000fc600078efcff */
[----:B------:R-:W-:Y:S02]  /*02a0*/  @!P4 MOV R18, 0x0 ;  /* 0x000000000012c802 */ /* 0x000fe40000000f00 */
[----:B------:R-:W-:Y:S02]  /*02b0*/  @!P4 MOV R19, 0x14f00000 ;  /* 0x14f000000013c802 */ /* 0x000fe40000000f00 */
[----:B------:R-:W0:Y:S01]  /*02c0*/  @!P4 R2UR UR6, R18 ;  /* 0x000000001206c3c2 */ /* 0x000e2200000e0000 */
[----:B-1----:R-:W-:Y:S01]  /*02d0*/  CS2R R12, SRZ ;  /* 0x00000000000c7805 */ /* 0x002fe2000001ff00 */
[----:B------:R-:W-:-:S06]  /*02e0*/  ISETP.GE.AND P3, PT, R0, 0x40, PT ;  /* 0x000000400000780c */ /* 0x000fcc0003f66270 */
[----:B------:R-:W0:Y:S01]  /*02f0*/  @!P4 R2UR UR7, R19 ;  /* 0x000000001307c3c2 */ /* 0x000e2200000e0000 */
[----:B----4-:R-:W4:Y:S06]  /*0300*/  @!P5 LDG.E.EL.64 R8, desc[UR8][R4.64+0xc0] ;  /* 0x0000c0080408d981 */ /* 0x010f2c200c2e1b00 */
[----:B------:R-:W-:Y:S02]  /*0310*/  @!P3 MOV R20, 0x0 ;  /* 0x000000000014b802 */ /* 0x000fe40000000f00 */
[----:B------:R-:W-:Y:S02]  /*0320*/  @!P3 MOV R21, 0x14f00000 ;  /* 0x14f000000015b802 */ /* 0x000fe40000000f00 */
[----:B------:R-:W1:Y:S08]  /*0330*/  @!P3 R2UR UR8, R20 ;  /* 0x000000001408b3c2 */ /* 0x000e7000000e0000 */
[----:B------:R-:W1:Y:S01]  /*0340*/  @!P3 R2UR UR9, R21 ;  /* 0x000000001509b3c2 */ /* 0x000e6200000e0000 */
[----:B0-----:R-:W4:Y:S01]  /*0350*/  @!P4 LDG.E.EL.64 R12, desc[UR6][R4.64+0x100] ;  /* 0x00010006040cc981 */ /* 0x001f22200c2e1b00 */
[----:B------:R-:W-:-:S06]  /*0360*/  CS2R R10, SRZ ;  /* 0x00000000000a7805 */ /* 0x000fcc000001ff00 */
[----:B-1----:R-:W4:Y:S01]  /*0370*/  @!P3 LDG.E.EL.64 R10, desc[UR8][R4.64+0x140] ;  /* 0x00014008040ab981 */ /* 0x002f22200c2e1b00 */
[----:B--2---:R-:W-:-:S05]  /*0380*/  IADD3 R23, P6, R16, 0x7d80, RZ ;  /* 0x00007d8010177810 */ /* 0x004fca0007fde0ff */
[----:B------:R-:W-:Y:S01]  /*0390*/  IMAD.X R25, RZ, RZ, R17, P6 ;  /* 0x000000ffff197224 */ /* 0x000fe200030e0611 */
[----:B------:R-:W-:-:S04]  /*03a0*/  ISETP.GE.AND P6, PT, R17, RZ, PT ;  /* 0x000000ff1100720c */ /* 0x000fc80003fc6270 */
[----:B------:R-:W-:Y:S02]  /*03b0*/  SEL R0, R23, R16, !P6 ;  /* 0x0000001017007207 */ /* 0x000fe40007000000 */
[----:B------:R-:W-:Y:S02]  /*03c0*/  SEL R16, R25, R17, !P6 ;  /* 0x0000001119107207 */ /* 0x000fe40007000000 */
[----:B------:R-:W-:-:S04]  /*03d0*/  ISETP.GT.U32.AND P6, PT, R0, 0x7d7f, PT ;  /* 0x00007d7f0000780c */ /* 0x000fc80003fc4070 */
[----:B------:R-:W-:Y:S02]  /*03e0*/  ISETP.GT.U32.AND.EX P2, PT, R16, RZ, !P2, P6 ;  /* 0x000000ff1000720c */ /* 0x000fe40005744160 */
[----:B---3--:R-:W-:-:S04]  /*03f0*/  IADD3 R17, P6, R6, 0x7d80, RZ ;  /* 0x00007d8006117810 */ /* 0x008fc80007fde0ff */
[----:B------:R-:W-:Y:S02]  /*0400*/  IADD3.X R19, RZ, R7, RZ, P6, !PT ;  /* 0x00000007ff137210 */ /* 0x000fe400037fe4ff */
[----:B------:R-:W-:-:S04]  /*0410*/  ISETP.GE.AND P6, PT, R7, RZ, PT ;  /* 0x000000ff0700720c */ /* 0x000fc80003fc6270 */
[----:B------:R-:W-:Y:S02]  /*0420*/  SEL R0, R17, R6, !P6 ;  /* 0x0000000611007207 */ /* 0x000fe40007000000 */
[----:B------:R-:W-:Y:S02]  /*0430*/  SEL R7, R19, R7, !P6 ;  /* 0x0000000713077207 */ /* 0x000fe40007000000 */
[----:B------:R-:W-:Y:S02]  /*0440*/  SEL R6, RZ, 0x1, !P2 ;  /* 0x00000001ff067807 */ /* 0x000fe40005000000 */
[----:B------:R-:W-:Y:S02]  /*0450*/  ISETP.GT.U32.AND P6, PT, R0, 0x7d7f, PT ;  /* 0x00007d7f0000780c */ /* 0x000fe40003fc4070 */
[----:B------:R-:W-:Y:S02]  /*0460*/  IADD3 R17, P2, R14, 0x7d80, RZ ;  /* 0x00007d800e117810 */ /* 0x000fe40007f5e0ff */
[----:B------:R-:W-:-:S02]  /*0470*/  LOP3.LUT R0, R3, 0x30, RZ, 0xfc, !PT ;  /* 0x0000003003007812 */ /* 0x000fc400078efcff */
[----:B------:R-:W-:Y:S02]  /*0480*/  ISETP.GT.U32.AND.EX P6, PT, R7, RZ, !P0, P6 ;  /* 0x000000ff0700720c */ /* 0x000fe400047c4160 */
[----:B------:R-:W-:Y:S02]  /*0490*/  IADD3.X R7, RZ, R15, RZ, P2, !PT ;  /* 0x0000000fff077210 */ /* 0x000fe400017fe4ff */
[----:B------:R-:W-:Y:S02]  /*04a0*/  ISETP.GE.AND P0, PT, R0, 0x40, PT ;  /* 0x000000400000780c */ /* 0x000fe40003f06270 */
[----:B------:R-:W-:Y:S02]  /*04b0*/  ISETP.GE.AND P2, PT, R15, RZ, PT ;  /* 0x000000ff0f00720c */ /* 0x000fe40003f46270 */
[----:B------:R-:W-:Y:S02]  /*04c0*/  LOP3.LUT R3, R3, 0x38, RZ, 0xfc, !PT ;  /* 0x0000003803037812 */ /* 0x000fe400078efcff */
[----:B------:R-:W-:-:S02]  /*04d0*/  SEL R0, R17, R14, !P2 ;  /* 0x0000000e11007207 */ /* 0x000fc40005000000 */
[----:B------:R-:W-:Y:S02]  /*04e0*/  SEL R14, R7, R15, !P2 ;  /* 0x0000000f070e7207 */ /* 0x000fe40005000000 */
[----:B------:R-:W-:Y:S02]  /*04f0*/  ISETP.GT.U32.AND P2, PT, R0, 0x7d7f, PT ;  /* 0x00007d7f0000780c */ /* 0x000fe40003f44070 */
[----:B------:R-:W-:Y:S02]  /*0500*/  SEL R7, RZ, 0x1fffe, !P6 ;  /* 0x0001fffeff077807 */ /* 0x000fe40007000000 */
[----:B------:R-:W-:Y:S02]  /*0510*/  ISETP.GT.U32.AND.EX P1, PT, R14, RZ, !P1, P2 ;  /* 0x000000ff0e00720c */ /* 0x000fe40004f24120 */
[----:B------:R-:W-:Y:S02]  /*0520*/  @!P0 MOV R14, 0x0 ;  /* 0x00000000000e8802 */ /* 0x000fe40000000f00 */
[----:B------:R-:W-:-:S02]  /*0530*/  @!P0 MOV R15, 0x14f00000 ;  /* 0x14f00000000f8802 */ /* 0x000fc40000000f00 */
[----:B----4-:R-:W-:Y:S01]  /*0540*/  IADD3 R17, P6, R8, 0x7d80, RZ ;  /* 0x00007d8008117810 */ /* 0x010fe20007fde0ff */
[----:B------:R-:W0:Y:S01]  /*0550*/  @!P0 R2UR UR6, R14 ;  /* 0x000000000e0683c2 */ /* 0x000e2200000e0000 */
[----:B------:R-:W-:Y:S02]  /*0560*/  ISETP.GE.AND P2, PT, R3, 0x40, PT ;  /* 0x000000400300780c */ /* 0x000fe40003f46270 */
[----:B------:R-:W-:Y:S02]  /*0570*/  IADD3.X R3, RZ, R9, RZ, P6, !PT ;  /* 0x00000009ff037210 */ /* 0x000fe400037fe4ff */
[----:B------:R-:W-:-:S03]  /*0580*/  ISETP.GE.AND P6, PT, R9, RZ, PT ;  /* 0x000000ff0900720c */ /* 0x000fc60003fc6270 */
[----:B------:R-:W0:Y:S01]  /*0590*/  @!P0 R2UR UR7, R15 ;  /* 0x000000000f0783c2 */ /* 0x000e2200000e0000 */
[----:B------:R-:W-:Y:S02]  /*05a0*/  SEL R0, R17, R8, !P6 ;  /* 0x0000000811007207 */ /* 0x000fe40007000000 */
[----:B------:R-:W-:Y:S02]  /*05b0*/  SEL R8, R3, R9, !P6 ;  /* 0x0000000903087207 */ /* 0x000fe40007000000 */
[----:B------:R-:W-:Y:S02]  /*05c0*/  ISETP.GT.U32.AND P6, PT, R0, 0x7d7f, PT ;  /* 0x00007d7f0000780c */ /* 0x000fe40003fc4070 */
[----:B------:R-:W-:Y:S02]  /*05d0*/  @!P2 MOV R16, 0x0 ;  /* 0x000000000010a802 */ /* 0x000fe40000000f00 */
[----:B------:R-:W-:Y:S02]  /*05e0*/  @!P2 MOV R17, 0x14f00000 ;  /* 0x14f000000011a802 */ /* 0x000fe40000000f00 */
[----:B------:R-:W-:Y:S01]  /*05f0*/  ISETP.GT.U32.AND.EX P5, PT, R8, RZ, !P5, P6 ;  /* 0x000000ff0800720c */ /* 0x000fe20006fa4160 */
[----:B------:R-:W1:Y:S01]  /*0600*/  @!P2 R2UR UR8, R16 ;  /* 0x000000001008a3c2 */ /* 0x000e6200000e0000 */
[----:B------:R-:W-:Y:S01]  /*0610*/  IADD3 R3, P6, R12, 0x7d80, RZ ;  /* 0x00007d800c037810 */ /* 0x000fe20007fde0ff */
[----:B------:R-:W-:-:S03]  /*0620*/  CS2R R8, SRZ ;  /* 0x0000000000087805 */ /* 0x000fc6000001ff00 */
[-C--:B------:R-:W-:Y:S02]  /*0630*/  IADD3.X R19, RZ, R13.reuse, RZ, P6, !PT ;  /* 0x0000000dff137210 */ /* 0x080fe400037fe4ff */
[----:B------:R-:W-:Y:S01]  /*0640*/  ISETP.GE.AND P6, PT, R13, RZ, PT ;  /* 0x000000ff0d00720c */ /* 0x000fe20003fc6270 */
[----:B------:R-:W1:Y:S03]  /*0650*/  @!P2 R2UR UR9, R17 ;  /* 0x000000001109a3c2 */ /* 0x000e6600000e0000 */
[----:B------:R-:W-:Y:S01]  /*0660*/  SEL R0, R3, R12, !P6 ;  /* 0x0000000c03007207 */ /* 0x000fe20007000000 */
[----:B0-----:R0:W2:Y:S01]  /*0670*/  @!P0 LDG.E.EL.64 R8, desc[UR6][R4.64+0x180] ;  /* 0x0001800604088981 */ /* 0x0010a2200c2e1b00 */
[----:B------:R-:W-:Y:S02]  /*0680*/  SEL R12, R19, R13, !P6 ;  /* 0x0000000d130c7207 */ /* 0x000fe40007000000 */
[----:B------:R-:W-:-:S04]  /*0690*/  ISETP.GT.U32.AND P6, PT, R0, 0x7d7f, PT ;  /* 0x00007d7f0000780c */ /* 0x000fc80003fc4070 */
[----:B------:R-:W-:Y:S02]  /*06a0*/  ISETP.GT.U32.AND.EX P4, PT, R12, RZ, !P4, P6 ;  /* 0x000000ff0c00720c */ /* 0x000fe40006784160 */
[----:B------:R-:W-:-:S06]  /*06b0*/  CS2R R12, SRZ ;  /* 0x00000000000c7805 */ /* 0x000fcc000001ff00 */
[----:B-1----:R0:W3:Y:S01]  /*06c0*/  @!P2 LDG.E.EL.64 R12, desc[UR8][R4.64+0x1c0] ;  /* 0x0001c008040ca981 */ /* 0x0020e2200c2e1b00 */
[----:B------:R-:W-:Y:S02]  /*06d0*/  IADD3 R3, P6, R10, 0x7d80, RZ ;  /* 0x00007d800a037810 */ /* 0x000fe40007fde0ff */
[----:B------:R-:W-:Y:S02]  /*06e0*/  SHF.R.U32.HI R0, RZ, 0x4, R35 ;  /* 0x00000004ff007819 */ /* 0x000fe40000011623 */
[----:B------:R-:W-:Y:S02]  /*06f0*/  IADD3.X R15, RZ, R11, RZ, P6, !PT ;  /* 0x0000000bff0f7210 */ /* 0x000fe400037fe4ff */
[----:B------:R-:W-:-:S04]  /*0700*/  ISETP.GE.AND P6, PT, R11, RZ, PT ;  /* 0x000000ff0b00720c */ /* 0x000fc80003fc6270 */
[----:B------:R-:W-:Y:S02]  /*0710*/  SEL R10, R3, R10, !P6 ;  /* 0x0000000a030a7207 */ /* 0x000fe40007000000 */
[----:B------:R-:W-:-:S04]  /*0720*/  SGXT.U32 R3, R0, 0x5 ;  /* 0x000000050003781a */ /* 0x000fc80000000000 */
[----:B------:R-:W-:Y:S02]  /*0730*/  LOP3.LUT R3, R3, UR4, RZ, 0xfc, !PT ;  /* 0x0000000403037c12 */ /* 0x000fe4000f8efcff */
[----:B------:R-:W-:Y:S02]  /*0740*/  SEL R22, RZ, 0x1, !P4 ;  /* 0x00000001ff167807 */ /* 0x000fe40006000000 */
[----:B------:R-:W-:Y:S02]  /*0750*/  ISETP.GE.AND P4, PT, R3, 0x40, PT ;  /* 0x000000400300780c */ /* 0x000fe40003f86270 */
[----:B------:R-:W-:Y:S02]  /*0760*/  SEL R11, R15, R11, !P6 ;  /* 0x0000000b0f0b7207 */ /* 0x000fe40007000000 */
[----:B------:R-:W-:Y:S02]  /*0770*/  ISETP.GT.U32.AND P6, PT, R10, 0x7d7f, PT ;  /* 0x00007d7f0a00780c */ /* 0x000fe40003fc4070 */
[----:B------:R-:W-:-:S02]  /*0780*/  LEA.HI R0, R35, UR4, RZ, 0x1c ;  /* 0x0000000423007c11 */ /* 0x000fc4000f8fe0ff */
[----:B------:R-:W-:-:S05]  /*0790*/  ISETP.GT.U32.AND.EX P3, PT, R11, RZ, !P3, P6 ;  /* 0x000000ff0b00720c */ /* 0x000fca0005f64160 */
[----:B------:R-:W-:Y:S02]  /*07a0*/  @!P4 MOV R18, 0x0 ;  /* 0x000000000012c802 */ /* 0x000fe40000000f00 */
[----:B------:R-:W-:Y:S02]  /*07b0*/  @!P4 MOV R19, 0x14f00000 ;  /* 0x14f000000013c802 */ /* 0x000fe40000000f00 */
[----:B------:R-:W1:Y:S01]  /*07c0*/  @!P4 R2UR UR4, R18 ;  /* 0x000000001204c3c2 */ /* 0x000e6200000e0000 */
[----:B------:R-:W-:-:S07]  /*07d0*/  SEL R23, RZ, 0x1fffe, !P3 ;  /* 0x0001fffeff177807 */ /* 0x000fce0005800000 */
[----:B------:R-:W1:Y:S01]  /*07e0*/  @!P4 R2UR UR5, R19 ;  /* 0x000000001305c3c2 */ /* 0x000e6200000e0000 */
[----:B------:R-:W-:Y:S01]  /*07f0*/  IADD3 R0, R0, 0x20, RZ ;  /* 0x0000002000007810 */ /* 0x000fe20007ffe0ff */
[----:B------:R-:W-:-:S04]  /*0800*/  IMAD.WIDE R14, R3, R2, c[0x0][0x160] ;  /* 0x00005800030e7625 */ /* 0x000fc800078e0202 */
[C---:B------:R-:W-:Y:S01]  /*0810*/  IMAD.WIDE R16, R0.reuse, R2, c[0x0][0x160] ;  /* 0x0000580000107625 */ /* 0x040fe200078e0202 */
[----:B0-----:R-:W-:Y:S01]  /*0820*/  CS2R R4, SRZ ;  /* 0x0000000000047805 */ /* 0x001fe2000001ff00 */
[----:B------:R-:W-:Y:S02]  /*0830*/  ISETP.GE.AND P6, PT, R0, 0x40, PT ;  /* 0x000000400000780c */ /* 0x000fe40003fc6270 */
[----:B------:R-:W-:-:S03]  /*0840*/  IADD3 R6, R6, R7, RZ ;  /* 0x0000000706067210 */ /* 0x000fc60007ffe0ff */
[----:B-1----:R0:W5:Y:S08]  /*0850*/  @!P4 LDG.E.EL.64 R4, desc[UR4][R14.64] ;  /* 0x000000040e04c981 */ /* 0x002170200c2e1b00 */
[----:B------:R-:W-:Y:S01]  /*0860*/  @!P6 MOV R20, 0x0 ;  /* 0x000000000014e802 */ /* 0x000fe20000000f00 */
[----:B------:R-:W-:Y:S01]  /*0870*/  @!P6 IMAD.MOV.U32 R21, RZ, RZ, 0x14f00000 ;  /* 0x14f00000ff15e424 */ /* 0x000fe200078e00ff */
[----:B------:R-:W-:-:S02]  /*0880*/  IADD3 R22, R22, R23, RZ ;  /* 0x0000001716167210 */ /* 0x000fc40007ffe0ff */
[----:B------:R-:W-:Y:S02]  /*0890*/  SEL R7, RZ, 0x7fff8, !P5 ;  /* 0x0007fff8ff077807 */ /* 0x000fe40006800000 */
[----:B------:R-:W-:Y:S01]  /*08a0*/  LOP3.LUT R6, R6, 0x3, RZ, 0xc0, !PT ;  /* 0x0000000306067812 */ /* 0x000fe200078ec0ff */
[----:B------:R-:W1:Y:S01]  /*08b0*/  @!P6 R2UR UR6, R20 ;  /* 0x000000001406e3c2 */ /* 0x000e6200000e0000 */
[----:B------:R-:W-:-:S07]  /*08c0*/  LOP3.LUT R22, R22, 0x3, RZ, 0xc0, !PT ;  /* 0x0000000316167812 */ /* 0x000fce00078ec0ff */
[----:B------:R-:W1:Y:S01]  /*08d0*/  @!P6 R2UR UR7, R21 ;  /* 0x000000001507e3c2 */ /* 0x000e6200000e0000 */
[----:B------:R-:W-:-:S06]  /*08e0*/  CS2R R10, SRZ ;  /* 0x00000000000a7805 */ /* 0x000fcc000001ff00 */
[----:B-1----:R1:W5:Y:S01]  /*08f0*/  @!P6 LDG.E.EL.64 R10, desc[UR6][R16.64] ;  /* 0x00000006100ae981 */ /* 0x002362200c2e1b00 */
[----:B--2---:R-:W-:-:S04]  /*0900*/  IADD3 R25, P3, R8, 0x7d80, RZ ;  /* 0x00007d8008197810 */ /* 0x004fc80007f7e0ff */
[----:B------:R-:W-:Y:S02]  /*0910*/  IADD3.X R27, RZ, R9, RZ, P3, !PT ;  /* 0x00000009ff1b7210 */ /* 0x000fe40001ffe4ff */
[----:B------:R-:W-:-:S04]  /*0920*/  ISETP.GE.AND P3, PT, R9, RZ, PT ;  /* 0x000000ff0900720c */ /* 0x000fc80003f66270 */
[----:B------:R-:W-:Y:S02]  /*0930*/  SEL R2, R25, R8, !P3 ;  /* 0x0000000819027207 */ /* 0x000fe40005800000 */
[----:B------:R-:W-:Y:S02]  /*0940*/  SEL R8, R27, R9, !P3 ;  /* 0x000000091b087207 */ /* 0x000fe40005800000 */
[----:B------:R-:W-:-:S04]  /*0950*/  ISETP.GT.U32.AND P3, PT, R2, 0x7d7f, PT ;  /* 0x00007d7f0200780c */ /* 0x000fc80003f64070 */
[----:B------:R-:W-:Y:S02]  /*0960*/  ISETP.GT.U32.AND.EX P0, PT, R8, RZ, !P0, P3 ;  /* 0x000000ff0800720c */ /* 0x000fe40004704130 */
[----:B---3--:R-:W-:-:S04]  /*0970*/  IADD3 R9, P3, R12, 0x7d80, RZ ;  /* 0x00007d800c097810 */ /* 0x008fc80007f7e0ff */
[----:B0-----:R-:W-:Y:S02]  /*0980*/  IADD3.X R15, RZ, R13, RZ, P3, !PT ;  /* 0x0000000dff0f7210 */ /* 0x001fe40001ffe4ff */
[----:B------:R-:W-:-:S04]  /*0990*/  ISETP.GE.AND P3, PT, R13, RZ, PT ;  /* 0x000000ff0d00720c */ /* 0x000fc80003f66270 */
[----:B------:R-:W-:Y:S02]  /*09a0*/  SEL R2, R9, R12, !P3 ;  /* 0x0000000c09027207 */ /* 0x000fe40005800000 */
[----:B------:R-:W-:Y:S02]  /*09b0*/  SEL R12, R15, R13, !P3 ;  /* 0x0000000d0f0c7207 */ /* 0x000fe40005800000 */
[----:B------:R-:W-:Y:S02]  /*09c0*/  ISETP.GT.U32.AND P3, PT, R2, 0x7d7f, PT ;  /* 0x00007d7f0200780c */ /* 0x000fe40003f64070 */
[----:B------:R-:W-:Y:S02]  /*09d0*/  SEL R2, RZ, 0x4, !P1 ;  /* 0x00000004ff027807 */ /* 0x000fe40004800000 */
[----:B------:R-:W-:Y:S02]  /*09e0*/  ISETP.GT.U32.AND.EX P2, PT, R12, RZ, !P2, P3 ;  /* 0x000000ff0c00720c */ /* 0x000fe40005744130 */
[----:B------:R-:W-:-:S02]  /*09f0*/  SEL R8, RZ, 0x4, !P0 ;  /* 0x00000004ff087807 */ /* 0x000fc40004000000 */
[----:B------:R-:W-:Y:S02]  /*0a00*/  SEL R9, RZ, 0x7fff8, !P2 ;  /* 0x0007fff8ff097807 */ /* 0x000fe40005000000 */
[----:B------:R-:W-:Y:S02]  /*0a10*/  IADD3 R2, R6, R7, R2 ;  /* 0x0000000706027210 */ /* 0x000fe40007ffe002 */
[----:B------:R-:W-:Y:S02]  /*0a20*/  IADD3 R9, R22, R9, R8 ;  /* 0x0000000916097210 */ /* 0x000fe40007ffe008 */
[----:B------:R-:W-:-:S04]  /*0a30*/  LOP3.LUT R2, R2, 0xf, RZ, 0xc0, !PT ;  /* 0x0000000f02027812 */ /* 0x000fc800078ec0ff */
[----:B------:R-:W-:-:S04]  /*0a40*/  LEA R2, R9, R2, 0x4 ;  /* 0x0000000209027211 */ /* 0x000fc800078e20ff */
[----:B------:R-:W-:-:S13]  /*0a50*/  LOP3.LUT P0, RZ, R2, 0xff, RZ, 0xc0, !PT ;  /* 0x000000ff02ff7812 */ /* 0x000fda000780c0ff */
[----:B------:R-:W-:Y:S05]  /*0a60*/  @P0 BRA `(.L_x_0) ;  /* 0x00001f3000000947 */ /* 0x000fea0003800000 */
[----:B-1---5:R-:W-:Y:S01]  /*0a70*/  SHF.L.U32 R9, R4, 0x9, RZ ;  /* 0x0000000904097819 */ /* 0x022fe200000006ff */
[----:B------:R-:W-:Y:S01]  /*0a80*/  WARPSYNC 0xffffffff ;  /* 0xffffffff00007948 */ /* 0x000fe20003800000 */
[----:B------:R-:W-:Y:S02]  /*0a90*/  SHF.L.U32 R7, R10, 0x9, RZ ;  /* 0x000000090a077819 */ /* 0x000fe400000006ff */
[----:B------:R-:W-:Y:S02]  /*0aa0*/  ISETP.GE.AND P0, PT, R5, RZ, PT ;  /* 0x000000ff0500720c */ /* 0x000fe40003f06270 */
[----:B------:R-:W-:Y:S02]  /*0ab0*/  SHF.L.U64.HI R13, R4, 0x9, R5 ;  /* 0x00000009040d7819 */ /* 0x000fe40000010205 */
[----:B------:R-:W-:Y:S02]  /*0ac0*/  IADD3 R32, P2, R9, 0xfb0000, RZ ;  /* 0x00fb000009207810 */ /* 0x000fe40007f5e0ff */
[----:B------:R-:W-:-:S02]  /*0ad0*/  ISETP.GE.AND P1, PT, R11, RZ, PT ;  /* 0x000000ff0b00720c */ /* 0x000fc40003f26270 */
[----:B------:R-:W-:Y:S02]  /*0ae0*/  IADD3 R2, P3, R7, 0xfb0000, RZ ;  /* 0x00fb000007027810 */ /* 0x000fe40007f7e0ff */
[----:B------:R-:W-:Y:S02]  /*0af0*/  SHF.L.U64.HI R10, R10, 0x9, R11 ;  /* 0x000000090a0a7819 */ /* 0x000fe4000001020b */
[----:B------:R-:W-:Y:S02]  /*0b00*/  IADD3.X R4, RZ, R13, RZ, P2, !PT ;  /* 0x0000000dff047210 */ /* 0x000fe400017fe4ff */
[----:B------:R-:W-:Y:S02]  /*0b10*/  SEL R32, R32, R9, !P0 ;  /* 0x0000000920207207 */ /* 0x000fe40004000000 */
[----:B------:R-:W-:Y:S02]  /*0b20*/  SEL R2, R2, R7, !P1 ;  /* 0x0000000702027207 */ /* 0x000fe40004800000 */
[----:B------:R-:W-:-:S02]  /*0b30*/  IADD3.X R5, RZ, R10, RZ, P3, !PT ;  /* 0x0000000aff057210 */ /* 0x000fc40001ffe4ff */
[----:B------:R-:W-:Y:S02]  /*0b40*/  SEL R7, R4, R13, !P0 ;  /* 0x0000000d04077207 */ /* 0x000fe40004000000 */
[----:B------:R-:W-:Y:S02]  /*0b50*/  SHF.L.U32 R34, R32, 0x2, RZ ;  /* 0x0000000220227819 */ /* 0x000fe400000006ff */
[----:B------:R-:W-:Y:S02]  /*0b60*/  SHF.L.U32 R33, R2, 0x2, RZ ;  /* 0x0000000202217819 */ /* 0x000fe400000006ff */
[----:B------:R-:W-:Y:S02]  /*0b70*/  SEL R5, R5, R10, !P1 ;  /* 0x0000000a05057207 */ /* 0x000fe40004800000 */
[----:B------:R-:W-:Y:S02]  /*0b80*/  SHF.L.U32 R4, R35, 0x2, RZ ;  /* 0x0000000223047819 */ /* 0x000fe400000006ff */
[----:B------:R-:W-:-:S02]  /*0b90*/  IADD3 R28, P0, R34, c[0x0][0x168], RZ ;  /* 0x00005a00221c7a10 */ /* 0x000fc40007f1e0ff */
[----:B------:R-:W-:Y:S02]  /*0ba0*/  IADD3 R36, P1, R33, c[0x0][0x168], RZ ;  /* 0x00005a0021247a10 */ /* 0x000fe40007f3e0ff */
[----:B------:R-:W-:Y:S02]  /*0bb0*/  SHF.L.U64.HI R32, R32, 0x2, R7 ;  /* 0x0000000220207819 */ /* 0x000fe40000010207 */
[----:B------:R-:W-:Y:S02]  /*0bc0*/  SHF.L.U64.HI R2, R2, 0x2, R5 ;  /* 0x0000000202027819 */ /* 0x000fe40000010205 */
[----:B------:R-:W-:Y:S02]  /*0bd0*/  LOP3.LUT R5, R4, 0x3c, RZ, 0xc0, !PT ;  /* 0x0000003c04057812 */ /* 0x000fe400078ec0ff */
[----:B------:R-:W-:Y:S02]  /*0be0*/  IADD3.X R29, R32, c[0x0][0x16c], RZ, P0, !PT ;  /* 0x00005b00201d7a10 */ /* 0x000fe400007fe4ff */
[----:B------:R-:W-:-:S02]  /*0bf0*/  IADD3.X R37, R2, c[0x0][0x16c], RZ, P1, !PT ;  /* 0x00005b0002257a10 */ /* 0x000fc40000ffe4ff */
[----:B------:R-:W-:Y:S01]  /*0c00*/  @!P6 IMAD.MOV.U32 R10, RZ, RZ, 0x0 ;  /* 0x00000000ff0ae424 */ /* 0x000fe200078e00ff */
[----:B------:R-:W-:Y:S01]  /*0c10*/  @!P6 MOV R11, 0x14f00000 ;  /* 0x14f00000000be802 */ /* 0x000fe20000000f00 */
[----:B------:R-:W-:Y:S01]  /*0c20*/  BAR.SYNC.DEFER_BLOCKING 0x0 ;  /* 0x0000000000007b1d */ /* 0x000fe20000010000 */
[C---:B------:R-:W-:Y:S01]  /*0c30*/  IMAD.WIDE.U32 R28, R5.reuse, 0x4, R28 ;  /* 0x00000004051c7825 */ /* 0x040fe200078e001c */
[----:B------:R-:W-:Y:S01]  /*0c40*/  CS2R R6, SRZ ;  /* 0x0000000000067805 */ /* 0x000fe2000001ff00 */
[----:B------:R-:W-:Y:S01]  /*0c50*/  CS2R R8, SRZ ;  /* 0x0000000000087805 */ /* 0x000fe2000001ff00 */
[----:B------:R-:W-:Y:S01]  /*0c60*/  @!P4 MOV R12, 0x0 ;  /* 0x00000000000cc802 */ /* 0x000fe20000000f00 */
[----:B------:R-:W-:Y:S01]  /*0c70*/  IMAD.WIDE.U32 R36, R5, 0x4, R36 ;  /* 0x0000000405247825 */ /* 0x000fe200078e0024 */
[----:B------:R0:W1:Y:S01]  /*0c80*/  @!P6 R2UR UR6, R10 ;  /* 0x000000000a06e3c2 */ /* 0x00006200000e0000 */
[----:B------:R-:W-:Y:S01]  /*0c90*/  CS2R R4, SRZ ;  /* 0x0000000000047805 */ /* 0x000fe2000001ff00 */
[----:B------:R-:W-:Y:S01]  /*0ca0*/  @!P4 MOV R13, 0x14f00000 ;  /* 0x14f00000000dc802 */ /* 0x000fe20000000f00 */
[----:B------:R-:W-:Y:S01]  /*0cb0*/  UMOV UR4, 0x0 ;  /* 0x0000000000047882 */ /* 0x000fe20000000000 */
[----:B------:R-:W-:Y:S01]  /*0cc0*/  CS2R R14, SRZ ;  /* 0x00000000000e7805 */ /* 0x000fe2000001ff00 */
[----:B------:R-:W-:-:S03]  /*0cd0*/  UMOV UR5, 0x14f00000 ;  /* 0x14f0000000057882 */ /* 0x000fc60000000000 */
[----:B------:R0:W1:Y:S02]  /*0ce0*/  @!P6 R2UR UR7, R11 ;  /* 0x000000000b07e3c2 */ /* 0x00006400000e0000 */
[----:B0-----:R-:W-:-:S06]  /*0cf0*/  CS2R R10, SRZ ;  /* 0x00000000000a7805 */ /* 0x001fcc000001ff00 */
[----:B------:R0:W2:Y:S01]  /*0d00*/  @!P4 R2UR UR8, R12 ;  /* 0x000000000c08c3c2 */ /* 0x0000a200000e0000 */
[----:B------:R-:W3:Y:S07]  /*0d10*/  @!P4 LDG.E.EL.128 R4, desc[UR4][R28.64] ;  /* 0x000000041c04c981 */ /* 0x000eee200c2e1d00 */
[----:B------:R0:W2:Y:S01]  /*0d20*/  @!P4 R2UR UR9, R13 ;  /* 0x000000000d09c3c2 */ /* 0x0000a200000e0000 */
[----:B-1----:R-:W4:Y:S01]  /*0d30*/  @!P6 LDG.E.EL.128 R8, desc[UR6][R36.64] ;  /* 0x000000062408e981 */ /* 0x002f22200c2e1d00 */
[----:B0-----:R-:W-:-:S03]  /*0d40*/  CS2R R12, SRZ ;  /* 0x00000000000c7805 */ /* 0x001fc6000001ff00 */
[----:B------:R-:W-:Y:S01]  /*0d50*/  BAR.SYNC.DEFER_BLOCKING 0x0 ;  /* 0x0000000000007b1d */ /* 0x000fe20000010000 */
[----:B------:R-:W-:Y:S02]  /*0d60*/  @!P6 MOV R22, 0x0 ;  /* 0x000000000016e802 */ /* 0x000fe40000000f00 */
[----:B------:R-:W-:-:S03]  /*0d70*/  @!P6 MOV R23, 0x14f00000 ;  /* 0x14f000000017e802 */ /* 0x000fc60000000f00 */
[----:B------:R-:W0:Y:S08]  /*0d80*/  @!P6 R2UR UR6, R22 ;  /* 0x000000001606e3c2 */ /* 0x000e3000000e0000 */
[----:B------:R-:W0:Y:S01]  /*0d90*/  @!P6 R2UR UR7, R23 ;  /* 0x000000001707e3c2 */ /* 0x000e2200000e0000 */
[----:B--2---:R-:W2:Y:S01]  /*0da0*/  @!P4 LDG.E.EL.128 R12, desc[UR8][R28.64+0x100] ;  /* 0x000100081c0cc981 */ /* 0x004ea2200c2e1d00 */
[----:B------:R-:W-:Y:S01]  /*0db0*/  CS2R R16, SRZ ;  /* 0x0000000000107805 */ /* 0x000fe2000001ff00 */
[----:B------:R-:W-:Y:S01]  /*0dc0*/  CS2R R18, SRZ ;  /* 0x0000000000127805 */ /* 0x000fe2000001ff00 */
[----:B------:R-:W-:-:S02]  /*0dd0*/  @!P4 MOV R24, 0x0 ;  /* 0x000000000018c802 */ /* 0x000fc40000000f00 */
[----:B------:R-:W-:Y:S02]  /*0de0*/  @!P4 MOV R25, 0x14f00000 ;  /* 0x14f000000019c802 */ /* 0x000fe40000000f00 */
[----:B------:R-:W1:Y:S01]  /*0df0*/  @!P4 R2UR UR8, R24 ;  /* 0x000000001808c3c2 */ /* 0x000e6200000e0000 */
[----:B0-----:R-:W5:Y:S07]  /*0e00*/  @!P6 LDG.E.EL.128 R16, desc[UR6][R36.64+0x100] ;  /* 0x000100062410e981 */ /* 0x001f6e200c2e1d00 */
[----:B------:R-:W1:Y:S01]  /*0e10*/  @!P4 R2UR UR9, R25 ;  /* 0x000000001909c3c2 */ /* 0x000e6200000e0000 */
[----:B------:R-:W-:Y:S01]  /*0e20*/  CS2R R20, SRZ ;  /* 0x0000000000147805 */ /* 0x000fe2000001ff00 */
[----:B------:R-:W-:Y:S01]  /*0e30*/  CS2R R22, SRZ ;  /* 0x0000000000167805 */ /* 0x000fe2000001ff00 */
[----:B------:R-:W-:Y:S06]  /*0e40*/  BAR.SYNC.DEFER_BLOCKING 0x0 ;  /* 0x0000000000007b1d */ /* 0x000fec0000010000 */
[----:B-1----:R-:W4:Y:S01]  /*0e50*/  @!P4 LDG.E.EL.128 R20, desc[UR8][R28.64+0x200] ;  /* 0x000200081c14c981 */ /* 0x002f22200c2e1d00 */
[----:B------:R-:W-:-:S02]  /*0e60*/  @!P6 MOV R30, 0x0 ;  /* 0x00000000001ee802 */ /* 0x000fc40000000f00 */
[----:B------:R-:W-:Y:S02]  /*0e70*/  @!P6 MOV R31, 0x14f00000 ;  /* 0x14f00000001fe802 */ /* 0x000fe40000000f00 */
[----:B------:R0:W1:Y:S08]  /*0e80*/  @!P6 R2UR UR6, R30 ;  /* 0x000000001e06e3c2 */ /* 0x00007000000e0000 */
[----:B------:R0:W1:Y:S01]  /*0e90*/  @!P6 R2UR UR7, R31 ;  /* 0x000000001f07e3c2 */ /* 0x00006200000e0000 */
[----:B------:R-:W-:Y:S01]  /*0ea0*/  CS2R R26, SRZ ;  /* 0x00000000001a7805 */ /* 0x000fe2000001ff00 */
[----:B0-----:R-:W-:-:S02]  /*0eb0*/  @!P4 MOV R30, 0x0 ;  /* 0x00000000001ec802 */ /* 0x001fc40000000f00 */
[----:B------:R-:W-:Y:S01]  /*0ec0*/  @!P4 MOV R31, 0x14f00000 ;  /* 0x14f00000001fc802 */ /* 0x000fe20000000f00 */
[----:B--2---:R-:W-:-:S04]  /*0ed0*/  FMUL R25, R12, R12 ;  /* 0x0000000c0c197220 */ /* 0x004fc80000400000 */
[----:B---3--:R-:W-:Y:S02]  /*0ee0*/  FFMA R12, R4, R4, R25 ;  /* 0x00000004040c7223 */ /* 0x008fe40000000019 */
[----:B------:R-:W-:Y:S01]  /*0ef0*/  CS2R R24, SRZ ;  /* 0x0000000000187805 */ /* 0x000fe2000001ff00 */
[----:B------:R-:W-:-:S05]  /*0f00*/  FMUL R4, R13, R13 ;  /* 0x0000000d0d047220 */ /* 0x000fca0000400000 */
[----:B-1----:R-:W2:Y:S01]  /*0f10*/  @!P6 LDG.E.EL.128 R24, desc[UR6][R36.64+0x200] ;  /* 0x000200062418e981 */ /* 0x002ea2200c2e1d00 */
[----:B------:R0:W1:Y:S01]  /*0f20*/  @!P4 R2UR UR6, R30 ;  /* 0x000000001e06c3c2 */ /* 0x00006200000e0000 */
[----:B------:R-:W-:-:S07]  /*0f30*/  FMUL R13, R14, R14 ;  /* 0x0000000e0e0d7220 */ /* 0x000fce0000400000 */
[----:B------:R3:W1:Y:S01]  /*0f40*/  @!P4 R2UR UR7, R31 ;  /* 0x000000001f07c3c2 */ /* 0x00066200000e0000 */
[----:B------:R-:W-:Y:S01]  /*0f50*/  FFMA R5, R5, R5, R4 ;  /* 0x0000000505057223 */ /* 0x000fe20000000004 */
[----:B------:R-:W-:Y:S01]  /*0f60*/  FMUL R4, R15, R15 ;  /* 0x0000000f0f047220 */ /* 0x000fe20000400000 */
[----:B------:R-:W-:Y:S01]  /*0f70*/  FFMA R6, R6, R6, R13 ;  /* 0x0000000606067223 */ /* 0x000fe2000000000d */
[----:B-----5:R-:W-:Y:S01]  /*0f80*/  FMUL R13, R16, R16 ;  /* 0x00000010100d7220 */ /* 0x020fe20000400000 */
[----:B------:R-:W-:Y:S01]  /*0f90*/  FMUL R38, R17, R17 ;  /* 0x0000001111267220 */ /* 0x000fe20000400000 */
[----:B------:R-:W-:Y:S01]  /*0fa0*/  FFMA R4, R7, R7, R4 ;  /* 0x0000000707047223 */ /* 0x000fe20000000004 */
[----:B------:R-:W-:Y:S01]  /*0fb0*/  FMUL R7, R18, R18 ;  /* 0x0000001212077220 */ /* 0x000fe20000400000 */
[----:B------:R-:W-:Y:S01]  /*0fc0*/  FMUL R14, R19, R19 ;  /* 0x00000013130e7220 */ /* 0x000fe20000400000 */
[----:B----4-:R-:W-:Y:S01]  /*0fd0*/  FFMA R16, R8, R8, R13 ;  /* 0x0000000808107223 */ /* 0x010fe2000000000d */
[----:B------:R-:W-:Y:S01]  /*0fe0*/  FFMA R18, R9, R9, R38 ;  /* 0x0000000909127223 */ /* 0x000fe20000000026 */
[----:B------:R-:W-:Y:S01]  /*0ff0*/  FFMA R19, R10, R10, R7 ;  /* 0x0000000a0a137223 */ /* 0x000fe20000000007 */
[----:B------:R-:W-:Y:S01]  /*1000*/  FFMA R13, R11, R11, R14 ;  /* 0x0000000b0b0d7223 */ /* 0x000fe2000000000e */
[----:B------:R-:W-:Y:S01]  /*1010*/  CS2R R8, SRZ ;  /* 0x0000000000087805 */ /* 0x000fe2000001ff00 */
[----:B------:R-:W-:Y:S01]  /*1020*/  CS2R R10, SRZ ;  /* 0x00000000000a7805 */ /* 0x000fe2000001ff00 */
[----:B------:R-:W-:Y:S01]  /*1030*/  BAR.SYNC.DEFER_BLOCKING 0x0 ;  /* 0x0000000000007b1d */ /* 0x000fe20000010000 */
[----:B0-----:R-:W-:Y:S01]  /*1040*/  @!P6 MOV R30, 0x0 ;  /* 0x00000000001ee802 */ /* 0x001fe20000000f00 */
[----:B---3--:R-:W-:-:S04]  /*1050*/  @!P6 IMAD.MOV.U32 R31, RZ, RZ, 0x14f00000 ;  /* 0x14f00000ff1fe424 */ /* 0x008fc800078e00ff */
[----:B------:R-:W0:Y:S08]  /*1060*/  @!P6 R2UR UR8, R30 ;  /* 0x000000001e08e3c2 */ /* 0x000e3000000e0000 */
[----:B------:R-:W0:Y:S01]  /*1070*/  @!P6 R2UR UR9, R31 ;  /* 0x000000001f09e3c2 */ /* 0x000e2200000e0000 */
[----:B-1----:R-:W3:Y:S01]  /*1080*/  @!P4 LDG.E.EL.128 R8, desc[UR6][R28.64+0x300] ;  /* 0x000300061c08c981 */ /* 0x002ee2200c2e1d00 */
[----:B------:R-:W-:Y:S01]  /*1090*/  FFMA R17, R23, R23, R4 ;  /* 0x0000001717117223 */ /* 0x000fe20000000004 */
[----:B------:R-:W-:Y:S01]  /*10a0*/  FFMA R23, R22, R22, R6 ;  /* 0x0000001616177223 */ /* 0x000fe20000000006 */
[----:B------:R-:W-:Y:S01]  /*10b0*/  FFMA R21, R21, R21, R5 ;  /* 0x0000001515157223 */ /* 0x000fe20000000005 */
[----:B------:R-:W-:Y:S01]  /*10c0*/  CS2R R6, SRZ ;  /* 0x0000000000067805 */ /* 0x000fe2000001ff00 */
[----:B------:R-:W-:-:S06]  /*10d0*/  CS2R R4, SRZ ;  /* 0x0000000000047805 */ /* 0x000fcc000001ff00 */
[----:B0-----:R-:W4:Y:S01]  /*10e0*/  @!P6 LDG.E.EL.128 R4, desc[UR8][R36.64+0x300] ;  /* 0x000300082404e981 */ /* 0x001f22200c2e1d00 */
[----:B------:R-:W-:Y:S02]  /*10f0*/  @!P4 MOV R30, 0x0 ;  /* 0x00000000001ec802 */ /* 0x000fe40000000f00 */
[----:B------:R-:W-:Y:S02]  /*1100*/  @!P4 MOV R31, 0x14f00000 ;  /* 0x14f00000001fc802 */ /* 0x000fe40000000f00 */
[----:B------:R0:W1:Y:S08]  /*1110*/  @!P4 R2UR UR10, R30 ;  /* 0x000000001e0ac3c2 */ /* 0x00007000000e0000 */
[----:B------:R5:W1:Y:S01]  /*1120*/  @!P4 R2UR UR11, R31 ;  /* 0x000000001f0bc3c2 */ /* 0x000a6200000e0000 */
[----:B0-----:R-:W-:-:S02]  /*1130*/  @!P6 MOV R30, 0x0 ;  /* 0x00000000001ee802 */ /* 0x001fc40000000f00 */
[----:B-----5:R-:W-:-:S05]  /*1140*/  @!P6 MOV R31, 0x14f00000 ;  /* 0x14f00000001fe802 */ /* 0x020fca0000000f00 */
[----:B------:R0:W5:Y:S08]  /*1150*/  @!P6 R2UR UR6, R30 ;  /* 0x000000001e06e3c2 */ /* 0x00017000000e0000 */
[----:B------:R1:W5:Y:S01]  /*1160*/  @!P6 R2UR UR7, R31 ;  /* 0x000000001f07e3c2 */ /* 0x00036200000e0000 */
[----:B------:R-:W-:Y:S01]  /*1170*/  FFMA R20, R20, R20, R12 ;  /* 0x0000001414147223 */ /* 0x000fe2000000000c */
[----:B------:R-:W-:Y:S01]  /*1180*/  CS2R R14, SRZ ;  /* 0x00000000000e7805 */ /* 0x000fe2000001ff00 */
[----:B0-----:R-:W-:-:S02]  /*1190*/  @!P4 MOV R30, 0x0 ;  /* 0x00000000001ec802 */ /* 0x001fc40000000f00 */
[----:B-1----:R-:W-:-:S03]  /*11a0*/  @!P4 MOV R31, 0x14f00000 ;  /* 0x14f00000001fc802 */ /* 0x002fc60000000f00 */
[----:B------:R-:W0:Y:S08]  /*11b0*/  @!P4 R2UR UR8, R30 ;  /* 0x000000001e08c3c2 */ /* 0x000e3000000e0000 */
[----:B------:R-:W0:Y:S01]  /*11c0*/  @!P4 R2UR UR9, R31 ;  /* 0x000000001f09c3c2 */ /* 0x000e2200000e0000 */
[----:B------:R-:W-:Y:S01]  /*11d0*/  BAR.SYNC.DEFER_BLOCKING 0x0 ;  /* 0x0000000000007b1d */ /* 0x000fe20000010000 */
[----:B--2---:R-:W-:Y:S01]  /*11e0*/  FFMA R19, R26, R26, R19 ;  /* 0x0000001a1a137223 */ /* 0x004fe20000000013 */
[----:B------:R-:W-:-:S02]  /*11f0*/  FFMA R27, R27, R27, R13 ;  /* 0x0000001b1b1b7223 */ /* 0x000fc4000000000d */
[----:B------:R-:W-:-:S06]  /*1200*/  CS2R R12, SRZ ;  /* 0x00000000000c7805 */ /* 0x000fcc000001ff00 */
[----:B------:R-:W2:Y:S01]  /*1210*/  @!P4 LDG.E.EL.128 R12, desc[UR10][R28.64+0x400] ;  /* 0x0004000a1c0cc981 */ /* 0x000ea2200c2e1d00 */
[----:B------:R-:W-:Y:S01]  /*1220*/  FFMA R39, R24, R24, R16 ;  /* 0x0000001818277223 */ /* 0x000fe20000000010 */
[----:B------:R-:W-:Y:S01]  /*1230*/  FFMA R25, R25, R25, R18 ;  /* 0x0000001919197223 */ /* 0x000fe20000000012 */
[----:B---3--:R-:W-:Y:S01]  /*1240*/  FFMA R20, R8, R8, R20 ;  /* 0x0000000808147223 */ /* 0x008fe20000000014 */
[----:B------:R-:W-:Y:S01]  /*1250*/  FFMA R21, R9, R9, R21 ;  /* 0x0000000909157223 */ /* 0x000fe20000000015 */
[----:B------:R-:W-:Y:S01]  /*1260*/  FFMA R23, R10, R10, R23 ;  /* 0x0000000a0a177223 */ /* 0x000fe20000000017 */
[----:B------:R-:W-:Y:S01]  /*1270*/  FFMA R26, R11, R11, R17 ;  /* 0x0000000b0b1a7223 */ /* 0x000fe20000000011 */
[----:B------:R-:W-:Y:S01]  /*1280*/  CS2R R8, SRZ ;  /* 0x0000000000087805 */ /* 0x000fe2000001ff00 */
[----:B------:R-:W-:-:S06]  /*1290*/  CS2R R10, SRZ ;  /* 0x00000000000a7805 */ /* 0x000fcc000001ff00 */
[----:B-----5:R-:W3:Y:S01]  /*12a0*/  @!P6 LDG.E.EL.128 R8, desc[UR6][R36.64+0x400] ;  /* 0x000400062408e981 */ /* 0x020ee2200c2e1d00 */
[----:B------:R-:W-:Y:S01]  /*12b0*/  CS2R R16, SRZ ;  /* 0x0000000000107805 */ /* 0x000fe2000001ff00 */
[----:B----4-:R-:W-:Y:S02]  /*12c0*/  FFMA R24, R6, R6, R19 ;  /* 0x0000000606187223 */ /* 0x010fe40000000013 */
[----:B------:R-:W-:Y:S01]  /*12d0*/  CS2R R18, SRZ ;  /* 0x0000000000127805 */ /* 0x000fe2000001ff00 */
[----:B------:R-:W-:Y:S06]  /*12e0*/  BAR.SYNC.DEFER_BLOCKING 0x0 ;  /* 0x0000000000007b1d */ /* 0x000fec0000010000 */
[----:B0-----:R-:W4:Y:S01]  /*12f0*/  @!P4 LDG.E.EL.128 R16, desc[UR8][R28.64+0x500] ;  /* 0x000500081c10c981 */ /* 0x001f22200c2e1d00 */
[----:B------:R-:W-:-:S02]  /*1300*/  @!P6 MOV R30, 0x0 ;  /* 0x00000000001ee802 */ /* 0x000fc40000000f00 */
[----:B------:R-:W-:Y:S02]  /*1310*/  @!P6 MOV R31, 0x14f00000 ;  /* 0x14f00000001fe802 */ /* 0x000fe40000000f00 */
[----:B------:R0:W1:Y:S08]  /*1320*/  @!P6 R2UR UR10, R30 ;  /* 0x000000001e0ae3c2 */ /* 0x00007000000e0000 */
[----:B------:R5:W1:Y:S01]  /*1330*/  @!P6 R2UR UR11, R31 ;  /* 0x000000001f0be3c2 */ /* 0x000a6200000e0000 */
[----:B0-----:R-:W-:Y:S01]  /*1340*/  @!P4 MOV R30, 0x0 ;  /* 0x00000000001ec802 */ /* 0x001fe20000000f00 */
[----:B------:R-:W-:Y:S01]  /*1350*/  FFMA R22, R4, R4, R39 ;  /* 0x0000000404167223 */ /* 0x000fe20000000027 */
[----:B------:R-:W-:Y:S01]  /*1360*/  FFMA R25, R5, R5, R25 ;  /* 0x0000000505197223 */ /* 0x000fe20000000019 */
[----:B------:R-:W-:Y:S01]  /*1370*/  FFMA R27, R7, R7, R27 ;  /* 0x00000007071b7223 */ /* 0x000fe2000000001b */
[----:B------:R-:W-:Y:S01]  /*1380*/  CS2R R4, SRZ ;  /* 0x0000000000047805 */ /* 0x000fe2000001ff00 */
[----:B------:R-:W-:Y:S01]  /*1390*/  CS2R R6, SRZ ;  /* 0x0000000000067805 */ /* 0x000fe2000001ff00 */
[----:B-----5:R-:W-:Y:S01]  /*13a0*/  @!P4 MOV R31, 0x14f00000 ;  /* 0x14f00000001fc802 */ /* 0x020fe20000000f00 */
[----:B------:R0:W5:Y:S08]  /*13b0*/  @!P4 R2UR UR6, R30 ;  /* 0x000000001e06c3c2 */ /* 0x00017000000e0000 */
[----:B------:R1:W5:Y:S01]  /*13c0*/  @!P4 R2UR UR7, R31 ;  /* 0x000000001f07c3c2 */ /* 0x00036200000e0000 */
[----:B0-----:R-:W-:Y:S01]  /*13d0*/  @!P6 MOV R30, 0x0 ;  /* 0x00000000001ee802 */ /* 0x001fe20000000f00 */
[----:B-1----:R-:W5:Y:S01]  /*13e0*/  @!P6 LDG.E.EL.128 R4, desc[UR10][R36.64+0x500] ;  /* 0x0005000a2404e981 */ /* 0x002f62200c2e1d00 */
[----:B------:R-:W-:-:S05]  /*13f0*/  @!P6 MOV R31, 0x14f00000 ;  /* 0x14f00000001fe802 */ /* 0x000fca0000000f00 */
[----:B------:R0:W1:Y:S08]  /*1400*/  @!P6 R2UR UR8, R30 ;  /* 0x000000001e08e3c2 */ /* 0x00007000000e0000 */
[----:B------:R0:W1:Y:S02]  /*1410*/  @!P6 R2UR UR9, R31 ;  /* 0x000000001f09e3c2 */ /* 0x00006400000e0000 */
[----:B0-----:R-:W-:Y:S01]  /*1420*/  @!P4 IMAD.MOV.U32 R30, RZ, RZ, 0x0 ;  /* 0x00000000ff1ec424 */ /* 0x001fe200078e00ff */
[----:B------:R-:W-:-:S05]  /*1430*/  @!P4 MOV R31, 0x14f00000 ;  /* 0x14f00000001fc802 */ /* 0x000fca0000000f00 */
[----:B------:R-:W0:Y:S08]  /*1440*/  @!P4 R2UR UR10, R30 ;  /* 0x000000001e0ac3c2 */ /* 0x000e3000000e0000 */
[----:B------:R-:W0:Y:S01]  /*1450*/  @!P4 R2UR UR11, R31 ;  /* 0x000000001f0bc3c2 */ /* 0x000e2200000e0000 */
[----:B--2---:R-:W-:Y:S01]  /*1460*/  FFMA R14, R14, R14, R23 ;  /* 0x0000000e0e0e7223 */ /* 0x004fe20000000017 */
[----:B------:R-:W-:Y:S01]  /*1470*/  FFMA R13, R13, R13, R21 ;  /* 0x0000000d0d0d7223 */ /* 0x000fe20000000015 */
[----:B------:R-:W-:Y:S01]  /*1480*/  FFMA R21, R12, R12, R20 ;  /* 0x0000000c0c157223 */ /* 0x000fe20000000014 */
[----:B------:R-:W-:Y:S01]  /*1490*/  FFMA R26, R15, R15, R26 ;  /* 0x0000000f0f1a7223 */ /* 0x000fe2000000001a */
[----:B---3--:R-:W-:Y:S01]  /*14a0*/  FFMA R20, R11, R11, R27 ;  /* 0x0000000b0b147223 */ /* 0x008fe2000000001b */
[----:B------:R-:W-:Y:S01]  /*14b0*/  FFMA R23, R10, R10, R24 ;  /* 0x0000000a0a177223 */ /* 0x000fe20000000018 */
[----:B------:R-:W-:Y:S01]  /*14c0*/  FFMA R27, R8, R8, R22 ;  /* 0x00000008081b7223 */ /* 0x000fe20000000016 */
[----:B------:R-:W-:Y:S01]  /*14d0*/  FFMA R25, R9, R9, R25 ;  /* 0x0000000909197223 */ /* 0x000fe20000000019 */
[----:B------:R-:W-:Y:S01]  /*14e0*/  CS2R R10, SRZ ;  /* 0x00000000000a7805 */ /* 0x000fe2000001ff00 */
[----:B------:R-:W-:Y:S01]  /*14f0*/  CS2R R8, SRZ ;  /* 0x0000000000087805 */ /* 0x000fe2000001ff00 */
[----:B------:R-:W-:Y:S01]  /*1500*/  BAR.SYNC.DEFER_BLOCKING 0x0 ;  /* 0x0000000000007b1d */ /* 0x000fe20000010000 */
[----:B----4-:R-:W-:Y:S01]  /*1510*/  FFMA R22, R17, R17, R13 ;  /* 0x0000001111167223 */ /* 0x010fe2000000000d */
[----:B------:R-:W-:Y:S01]  /*1520*/  FFMA R24, R18, R18, R14 ;  /* 0x0000001212187223 */ /* 0x000fe2000000000e */
[----:B------:R-:W-:Y:S01]  /*1530*/  CS2R R12, SRZ ;  /* 0x00000000000c7805 */ /* 0x000fe2000001ff00 */
[----:B------:R-:W-:-:S02]  /*1540*/  CS2R R14, SRZ ;  /* 0x00000000000e7805 */ /* 0x000fc4000001ff00 */
[----:B-----5:R2:W3:Y:S04]  /*1550*/  @!P4 LDG.E.EL.128 R8, desc[UR6][R28.64+0x600] ;  /* 0x000600061c08c981 */ /* 0x0204e8200c2e1d00 */
[----:B-1----:R1:W4:Y:S01]  /*1560*/  @!P6 LDG.E.EL.128 R12, desc[UR8][R36.64+0x600] ;  /* 0x00060008240ce981 */ /* 0x002322200c2e1d00 */
[----:B------:R-:W-:Y:S01]  /*1570*/  FFMA R21, R16, R16, R21 ;  /* 0x0000001010157223 */ /* 0x000fe20000000015 */
[----:B------:R-:W-:Y:S01]  /*1580*/  FFMA R26, R19, R19, R26 ;  /* 0x00000013131a7223 */ /* 0x000fe2000000001a */
[----:B------:R-:W-:Y:S01]  /*1590*/  CS2R R16, SRZ ;  /* 0x0000000000107805 */ /* 0x000fe2000001ff00 */
[----:B------:R-:W-:Y:S01]  /*15a0*/  CS2R R18, SRZ ;  /* 0x0000000000127805 */ /* 0x000fe2000001ff00 */
[----:B------:R-:W-:Y:S06]  /*15b0*/  BAR.SYNC.DEFER_BLOCKING 0x0 ;  /* 0x0000000000007b1d */ /* 0x000fec0000010000 */
[----:B0-----:R2:W5:Y:S02]  /*15c0*/  @!P4 LDG.E.EL.128 R16, desc[UR10][R28.64+0x700] ;  /* 0x0007000a1c10c981 */ /* 0x001564200c2e1d00 */
[----:B--2---:R-:W-:-:S02]  /*15d0*/  @!P6 MOV R28, 0x0 ;  /* 0x00000000001ce802 */ /* 0x004fc40000000f00 */
[----:B------:R-:W-:Y:S02]  /*15e0*/  @!P6 MOV R29, 0x14f00000 ;  /* 0x14f00000001de802 */ /* 0x000fe40000000f00 */
[----:B------:R0:W2:Y:S08]  /*15f0*/  @!P6 R2UR UR6, R28 ;  /* 0x000000001c06e3c2 */ /* 0x0000b000000e0000 */
[----:B------:R0:W2:Y:S01]  /*1600*/  @!P6 R2UR UR7, R29 ;  /* 0x000000001d07e3c2 */ /* 0x0000a200000e0000 */
[----:B------:R-:W-:Y:S01]  /*1610*/  CS2R R30, SRZ ;  /* 0x00000000001e7805 */ /* 0x000fe2000001ff00 */
[----:B0-----:R-:W-:-:S06]  /*1620*/  CS2R R28, SRZ ;  /* 0x00000000001c7805 */ /* 0x001fcc000001ff00 */
[----:B--2---:R1:W2:Y:S01]  /*1630*/  @!P6 LDG.E.EL.128 R28, desc[UR6][R36.64+0x700] ;  /* 0x00070006241ce981 */ /* 0x0042a2200c2e1d00 */
[----:B------:R-:W-:Y:S01]  /*1640*/  LOP3.LUT R38, R35, 0xf, RZ, 0xc0, !PT ;  /* 0x0000000f23267812 */ /* 0x000fe200078ec0ff */
[----:B------:R-:W-:-:S04]  /*1650*/  FFMA R25, R5, R5, R25 ;  /* 0x0000000505197223 */ /* 0x000fc80000000019 */
[----:B------:R-:W-:Y:S01]  /*1660*/  IMAD.WIDE.U32 R38, R38, 0x10, RZ ;  /* 0x0000001026267825 */ /* 0x000fe200078e00ff */
[----:B-1----:R-:W-:-:S04]  /*1670*/  @!P4 MOV R36, 0x0 ;  /* 0x000000000024c802 */ /* 0x002fc80000000f00 */
[----:B------:R0:W1:Y:S01]  /*1680*/  @!P4 R2UR UR6, R36 ;  /* 0x000000002406c3c2 */ /* 0x00006200000e0000 */
[----:B------:R-:W-:Y:S02]  /*1690*/  @!P4 MOV R37, 0x12f00000 ;  /* 0x12f000000025c802 */ /* 0x000fe40000000f00 */
[----:B0-----:R-:W-:-:S05]  /*16a0*/  @!P6 MOV R36, 0x0 ;  /* 0x000000000024e802 */ /* 0x001fca0000000f00 */
[----:B------:R0:W1:Y:S01]  /*16b0*/  @!P4 R2UR UR7, R37 ;  /* 0x000000002507c3c2 */ /* 0x00006200000e0000 */
[----:B------:R-:W-:-:S07]  /*16c0*/  FFMA R4, R4, R4, R27 ;  /* 0x0000000404047223 */ /* 0x000fce000000001b */
[----:B------:R1:W1:Y:S01]  /*16d0*/  @!P6 R2UR UR8, R36 ;  /* 0x000000002408e3c2 */ /* 0x00026200000e0000 */
[----:B0-----:R-:W-:-:S07]  /*16e0*/  @!P6 MOV R37, 0x12f00000 ;  /* 0x12f000000025e802 */ /* 0x001fce0000000f00 */
[----:B------:R-:W0:Y:S01]  /*16f0*/  @!P6 R2UR UR9, R37 ;  /* 0x000000002509e3c2 */ /* 0x000e2200000e0000 */
[----:B------:R-:W-:Y:S01]  /*1700*/  FFMA R23, R6, R6, R23 ;  /* 0x0000000606177223 */ /* 0x000fe20000000017 */
[----:B------:R-:W-:Y:S01]  /*1710*/  FFMA R6, R7, R7, R20 ;  /* 0x0000000707067223 */ /* 0x000fe20000000014 */
[----:B---3--:R-:W-:Y:S01]  /*1720*/  FFMA R5, R10, R10, R24 ;  /* 0x0000000a0a057223 */ /* 0x008fe20000000018 */
[----:B------:R-:W-:Y:S01]  /*1730*/  IADD3 R24, P5, R38, c[0x0][0x170], RZ ;  /* 0x00005c0026187a10 */ /* 0x000fe20007fbe0ff */
[----:B-1----:R-:W-:Y:S01]  /*1740*/  FFMA R36, R11, R11, R26 ;  /* 0x0000000b0b247223 */ /* 0x002fe2000000001a */
[----:B------:R-:W-:Y:S01]  /*1750*/  FFMA R22, R9, R9, R22 ;  /* 0x0000000909167223 */ /* 0x000fe20000000016 */
[----:B------:R-:W-:Y:S01]  /*1760*/  FFMA R21, R8, R8, R21 ;  /* 0x0000000808157223 */ /* 0x000fe20000000015 */
[----:B----4-:R-:W-:Y:S01]  /*1770*/  FFMA R10, R13, R13, R25 ;  /* 0x0000000d0d0a7223 */ /* 0x010fe20000000019 */
[----:B------:R-:W-:Y:S01]  /*1780*/  IADD3.X R25, R39, c[0x0][0x174], RZ, P5, !PT ;  /* 0x00005d0027197a10 */ /* 0x000fe20002ffe4ff */
[----:B------:R-:W-:Y:S01]  /*1790*/  FFMA R11, R12, R12, R4 ;  /* 0x0000000c0c0b7223 */ /* 0x000fe20000000004 */
[C---:B------:R-:W-:Y:S01]  /*17a0*/  IADD3 R4, P2, P3, R38.reuse, c[0x0][0x168], R34 ;  /* 0x00005a0026047a10 */ /* 0x040fe20007b5e022 */
[----:B------:R-:W-:Y:S01]  /*17b0*/  FFMA R6, R15, R15, R6 ;  /* 0x0000000f0f067223 */ /* 0x000fe20000000006 */
[----:B------:R-:W-:Y:S01]  /*17c0*/  IADD3 R8, P0, P1, R38, c[0x0][0x168], R33 ;  /* 0x00005a0026087a10 */ /* 0x000fe2000791e021 */
[----:B------:R-:W-:Y:S01]  /*17d0*/  FFMA R7, R14, R14, R23 ;  /* 0x0000000e0e077223 */ /* 0x000fe20000000017 */
[----:B------:R-:W-:Y:S01]  /*17e0*/  CS2R R12, SRZ ;  /* 0x00000000000c7805 */ /* 0x000fe2000001ff00 */
[----:B------:R-:W-:Y:S01]  /*17f0*/  CS2R R14, SRZ ;  /* 0x00000000000e7805 */ /* 0x000fe2000001ff00 */
[----:B-----5:R-:W-:Y:S01]  /*1800*/  FFMA R26, R16, R16, R21 ;  /* 0x00000010101a7223 */ /* 0x020fe20000000015 */
[----:B------:R-:W-:Y:S01]  /*1810*/  FFMA R27, R17, R17, R22 ;  /* 0x00000011111b7223 */ /* 0x000fe20000000016 */
[----:B------:R-:W-:Y:S01]  /*1820*/  FFMA R35, R18, R18, R5 ;  /* 0x0000001212237223 */ /* 0x000fe20000000005 */
[----:B------:R-:W-:-:S02]  /*1830*/  FFMA R36, R19, R19, R36 ;  /* 0x0000001313247223 */ /* 0x000fc40000000024 */
[----:B------:R-:W3:Y:S01]  /*1840*/  LDG.E.EL.128 R16, desc[UR4][R24.64] ;  /* 0x0000000418107981 */ /* 0x000ee2200c2e1d00 */
[----:B------:R-:W-:-:S03]  /*1850*/  IADD3.X R5, R39, c[0x0][0x16c], R32, P2, P3 ;  /* 0x00005b0027057a10 */ /* 0x000fc600017e6420 */
[----:B------:R-:W-:Y:S01]  /*1860*/  BAR.SYNC.DEFER_BLOCKING 0x0 ;  /* 0x0000000000007b1d */ /* 0x000fe20000010000 */
[----:B------:R-:W-:Y:S01]  /*1870*/  CS2R R20, SRZ ;  /* 0x0000000000147805 */ /* 0x000fe2000001ff00 */
[----:B------:R-:W-:Y:S01]  /*1880*/  CS2R R22, SRZ ;  /* 0x0000000000167805 */ /* 0x000fe2000001ff00 */
[----:B------:R-:W-:-:S03]  /*1890*/  IADD3.X R9, R39, c[0x0][0x16c], R2, P0, P1 ;  /* 0x00005b0027097a10 */ /* 0x000fc600007e2402 */
[----:B------:R-:W4:Y:S04]  /*18a0*/  @!P4 LDG.E.EF.128 R12, desc[UR6][R4.64] ;  /* 0x00000006040cc981 */ /* 0x000f28200c0e1d00 */
[----:B0-----:R-:W5:Y:S01]  /*18b0*/  @!P6 LDG.E.EF.128 R20, desc[UR8][R8.64] ;  /* 0x000000080814e981 */ /* 0x001f62200c0e1d00 */
[----:B------:R-:W-:Y:S02]  /*18c0*/  FSEL R2, R27, RZ, !P4 ;  /* 0x000000ff1b027208 */ /* 0x000fe40006000000 */
[----:B------:R-:W-:Y:S01]  /*18d0*/  FSEL R27, R26, RZ, !P4 ;  /* 0x000000ff1a1b7208 */ /* 0x000fe20006000000 */
[----:B--2---:R-:W-:Y:S01]  /*18e0*/  FFMA R10, R29, R29, R10 ;  /* 0x0000001d1d0a7223 */ /* 0x004fe2000000000a */
[----:B------:R-:W-:Y:S01]  /*18f0*/  FFMA R11, R28, R28, R11 ;  /* 0x0000001c1c0b7223 */ /* 0x000fe2000000000b */
[----:B------:R-:W-:Y:S01]  /*1900*/  FFMA R7, R30, R30, R7 ;  /* 0x0000001e1e077223 */ /* 0x000fe20000000007 */
[----:B------:R-:W-:-:S02]  /*1910*/  FSEL R35, R35, RZ, !P4 ;  /* 0x000000ff23237208 */ /* 0x000fc40006000000 */
[----:B------:R-:W-:Y:S02]  /*1920*/  FSEL R10, R10, RZ, !P6 ;  /* 0x000000ff0a0a7208 */ /* 0x000fe40007000000 */
[----:B------:R-:W-:Y:S01]  /*1930*/  FSEL R11, R11, RZ, !P6 ;  /* 0x000000ff0b0b7208 */ /* 0x000fe20007000000 */
[----:B------:R-:W-:Y:S01]  /*1940*/  FADD R2, R2, R27 ;  /* 0x0000001b02027221 */ /* 0x000fe20000000000 */
[----:B------:R-:W-:Y:S01]  /*1950*/  FFMA R6, R31, R31, R6 ;  /* 0x0000001f1f067223 */ /* 0x000fe20000000006 */
[----:B------:R-:W-:Y:S02]  /*1960*/  FSEL R7, R7, RZ, !P6 ;  /* 0x000000ff07077208 */ /* 0x000fe40007000000 */
[----:B------:R-:W-:Y:S01]  /*1970*/  FSEL R36, R36, RZ, !P4 ;  /* 0x000000ff24247208 */ /* 0x000fe20006000000 */
[----:B------:R-:W-:Y:S01]  /*1980*/  FADD R10, R10, R11 ;  /* 0x0000000b0a0a7221 */ /* 0x000fe20000000000 */
[----:B------:R-:W-:Y:S01]  /*1990*/  FADD R35, R35, R2 ;  /* 0x0000000223237221 */ /* 0x000fe20000000000 */
[----:B------:R-:W-:-:S02]  /*19a0*/  FSEL R6, R6, RZ, !P6 ;  /* 0x000000ff06067208 */ /* 0x000fc40007000000 */
[----:B------:R-:W-:Y:S01]  /*19b0*/  FADD R7, R7, R10 ;  /* 0x0000000a07077221 */ /* 0x000fe20000000000 */
[----:B------:R-:W-:-:S03]  /*19c0*/  FADD R35, R36, R35 ;  /* 0x0000002324237221 */ /* 0x000fc60000000000 */
[----:B------:R-:W-:Y:S02]  /*19d0*/  FADD R6, R6, R7 ;  /* 0x0000000706067221 */ /* 0x000fe40000000000 */
[----:B------:R-:W0:Y:S04]  /*19e0*/  SHFL.BFLY PT, R2, R35, 0x8, 0x1f ;  /* 0x0d001f0023027f89 */ /* 0x000e2800000e0000 */
[----:B------:R-:W1:Y:S01]  /*19f0*/  SHFL.BFLY PT, R7, R6, 0x8, 0x1f ;  /* 0x0d001f0006077f89 */ /* 0x000e6200000e0000 */
[----:B0-----:R-:W-:Y:S01]  /*1a00*/  FADD R2, R35, R2 ;  /* 0x0000000223027221 */ /* 0x001fe20000000000 */
[----:B-1----:R-:W-:-:S04]  /*1a10*/  FADD R26, R6, R7 ;  /* 0x00000007061a7221 */ /* 0x002fc80000000000 */
        /* <DEDUP_REMOVED lines=10> */
[----:B------:R-:W-:Y:S01]  /*1ac0*/  MOV R6, 0x3b000000 ;  /* 0x3b00000000067802 */ /* 0x000fe20000000f00 */
[----:B0-----:R-:W-:Y:S01]  /*1ad0*/  FADD R11, R10, R11 ;  /* 0x0000000b0a0b7221 */ /* 0x001fe20000000000 */
[----:B-1----:R-:W-:-:S03]  /*1ae0*/  FADD R29, R30, R29 ;  /* 0x0000001d1e1d7221 */ /* 0x002fc60000000000 */
[-C--:B------:R-:W-:Y:S01]  /*1af0*/  FFMA R2, R11, R6.reuse, 9.9999999747524270788e-07 ;  /* 0x358637bd0b027423 */ /* 0x080fe20000000006 */
[----:B------:R-:W-:Y:S01]  /*1b00*/  FFMA R26, R29, R6, 9.9999999747524270788e-07 ;  /* 0x358637bd1d1a7423 */ /* 0x000fe20000000006 */
[----:B------:R-:W-:-:S04]  /*1b10*/  SHF.L.U32 R11, R0, 0x9, RZ ;  /* 0x00000009000b7819 */ /* 0x000fc800000006ff */
[----:B------:R-:W4:Y:S01]  /*1b20*/  MUFU.RSQ R2, R2 ;  /* 0x0000000200027308 */ /* 0x000f220000001400 */
[----:B------:R-:W-:-:S07]  /*1b30*/  SHF.L.U32 R6, R3, 0x9, RZ ;  /* 0x0000000903067819 */ /* 0x000fce00000006ff */
[----:B------:R-:W5:Y:S01]  /*1b40*/  MUFU.RSQ R0, R26 ;  /* 0x0000001a00007308 */ /* 0x000f620000001400 */
[----:B------:R-:W-:-:S04]  /*1b50*/  IMAD.WIDE R10, R11, 0x4, RZ ;  /* 0x000000040b0a7825 */ /* 0x000fc800078e02ff */
[----:B------:R-:W-:Y:S01]  /*1b60*/  IMAD.WIDE R6, R6, 0x4, RZ ;  /* 0x0000000406067825 */ /* 0x000fe200078e02ff */
[C---:B------:R-:W-:Y:S02]  /*1b70*/  LOP3.LUT R3, R39.reuse, R11, RZ, 0xfc, !PT ;  /* 0x0000000b27037212 */ /* 0x040fe400078efcff */
[C---:B------:R-:W-:Y:S02]  /*1b80*/  LOP3.LUT R10, R38.reuse, R10, RZ, 0xfc, !PT ;  /* 0x0000000a260a7212 */ /* 0x040fe400078efcff */
[----:B------:R-:W-:Y:S02]  /*1b90*/  LOP3.LUT R6, R38, R6, RZ, 0xfc, !PT ;  /* 0x0000000626067212 */ /* 0x000fe400078efcff */
[----:B------:R-:W-:Y:S02]  /*1ba0*/  LOP3.LUT R7, R39, R7, RZ, 0xfc, !PT ;  /* 0x0000000727077212 */ /* 0x000fe400078efcff */
[----:B------:R-:W-:Y:S02]  /*1bb0*/  IADD3 R6, P1, R6, c[0x0][0x178], RZ ;  /* 0x00005e0006067a10 */ /* 0x000fe40007f3e0ff */
[----:B------:R-:W-:-:S02]  /*1bc0*/  IADD3 R10, P0, R10, c[0x0][0x178], RZ ;  /* 0x00005e000a0a7a10 */ /* 0x000fc40007f1e0ff */
[----:B------:R-:W-:Y:S01]  /*1bd0*/  IADD3.X R7, R7, c[0x0][0x17c], RZ, P1, !PT ;  /* 0x00005f0007077a10 */ /* 0x000fe20000ffe4ff */
[----:B------:R-:W-:Y:S01]  /*1be0*/  ULDC.64 UR6, c[0x0][0x118] ;  /* 0x0000460000067ab9 */ /* 0x000fe20000000a00 */
[----:B------:R-:W-:Y:S01]  /*1bf0*/  @!P4 MOV R28, 0x0 ;  /* 0x00000000001cc802 */ /* 0x000fe20000000f00 */
[----:B------:R-:W-:Y:S01]  /*1c00*/  @!P6 IMAD.MOV.U32 R31, RZ, RZ, 0x12f00000 ;  /* 0x12f00000ff1fe424 */ /* 0x000fe200078e00ff */
[----:B------:R-:W-:Y:S02]  /*1c10*/  @!P4 MOV R29, 0x12f00000 ;  /* 0x12f00000001dc802 */ /* 0x000fe40000000f00 */
[----:B------:R-:W-:Y:S01]  /*1c20*/  @!P6 MOV R30, 0x0 ;  /* 0x00000000001ee802 */ /* 0x000fe20000000f00 */
[----:B------:R-:W0:Y:S08]  /*1c30*/  @!P4 R2UR UR8, R28 ;  /* 0x000000001c08c3c2 */ /* 0x000e3000000e0000 */
[----:B------:R-:W0:Y:S08]  /*1c40*/  @!P4 R2UR UR9, R29 ;  /* 0x000000001d09c3c2 */ /* 0x000e3000000e0000 */
[----:B------:R-:W1:Y:S08]  /*1c50*/  @!P6 R2UR UR10, R30 ;  /* 0x000000001e0ae3c2 */ /* 0x000e7000000e0000 */
[----:B------:R-:W1:Y:S01]  /*1c60*/  @!P6 R2UR UR11, R31 ;  /* 0x000000001f0be3c2 */ /* 0x000e6200000e0000 */
[C---:B----4-:R-:W-:Y:S01]  /*1c70*/  FMUL R11, R2.reuse, R12 ;  /* 0x0000000c020b7220 */ /* 0x050fe20000400000 */
[C---:B------:R-:W-:Y:S01]  /*1c80*/  FMUL R32, R2.reuse, R13 ;  /* 0x0000000d02207220 */ /* 0x040fe20000400000 */
[----:B------:R-:W-:Y:S01]  /*1c90*/  FMUL R27, R2, R14 ;  /* 0x0000000e021b7220 */ /* 0x000fe20000400000 */
[C---:B-----5:R-:W-:Y:S01]  /*1ca0*/  FMUL R13, R0.reuse, R20 ;  /* 0x00000014000d7220 */ /* 0x060fe20000400000 */
[----:B------:R-:W-:Y:S01]  /*1cb0*/  FMUL R14, R0, R21 ;  /* 0x00000015000e7220 */ /* 0x000fe20000400000 */
[----:B------:R-:W-:Y:S01]  /*1cc0*/  FMUL R26, R2, R15 ;  /* 0x0000000f021a7220 */ /* 0x000fe20000400000 */
[----:B---3--:R-:W-:Y:S01]  /*1cd0*/  FMUL R12, R11, R16 ;  /* 0x000000100b0c7220 */ /* 0x008fe20000400000 */
[----:B------:R-:W-:Y:S01]  /*1ce0*/  FMUL R15, R0, R22 ;  /* 0x00000016000f7220 */ /* 0x000fe20000400000 */
[----:B------:R-:W-:Y:S01]  /*1cf0*/  FMUL R16, R13, R16 ;  /* 0x000000100d107220 */ /* 0x000fe20000400000 */
[----:B------:R-:W-:Y:S01]  /*1d00*/  FMUL R13, R32, R17 ;  /* 0x00000011200d7220 */ /* 0x000fe20000400000 */
[----:B------:R-:W-:Y:S01]  /*1d10*/  FMUL R20, R0, R23 ;  /* 0x0000001700147220 */ /* 0x000fe20000400000 */
[----:B------:R-:W-:Y:S01]  /*1d20*/  FMUL R17, R14, R17 ;  /* 0x000000110e117220 */ /* 0x000fe20000400000 */
[-C--:B------:R-:W-:Y:S01]  /*1d30*/  FMUL R14, R27, R18.reuse ;  /* 0x000000121b0e7220 */ /* 0x080fe20000400000 */
[----:B------:R-:W-:Y:S01]  /*1d40*/  FMUL R18, R15, R18 ;  /* 0x000000120f127220 */ /* 0x000fe20000400000 */
[-C--:B------:R-:W-:Y:S01]  /*1d50*/  FMUL R15, R26, R19.reuse ;  /* 0x000000131a0f7220 */ /* 0x080fe20000400000 */
[----:B------:R-:W-:Y:S01]  /*1d60*/  IADD3.X R11, R3, c[0x0][0x17c], RZ, P0, !PT ;  /* 0x00005f00030b7a10 */ /* 0x000fe200007fe4ff */
[----:B------:R-:W-:-:S03]  /*1d70*/  FMUL R19, R20, R19 ;  /* 0x0000001314137220 */ /* 0x000fc60000400000 */
[----:B------:R2:W-:Y:S04]  /*1d80*/  @!P4 STG.E.128 [R6.64], R12 ;  /* 0x0000000c0600c986 */ /* 0x0005e8000c101d06 */
[----:B------:R3:W-:Y:S04]  /*1d90*/  @!P6 STG.E.128 [R10.64], R16 ;  /* 0x000000100a00e986 */ /* 0x0007e8000c101d06 */
[----:B------:R-:W4:Y:S01]  /*1da0*/  LDG.E.EL.128 R20, desc[UR4][R24.64+0x100] ;  /* 0x0001000418147981 */ /* 0x000f22200c2e1d00 */
[----:B--2---:R-:W-:Y:S01]  /*1db0*/  CS2R R12, SRZ ;  /* 0x00000000000c7805 */ /* 0x004fe2000001ff00 */
[----:B------:R-:W-:-:S02]  /*1dc0*/  CS2R R14, SRZ ;  /* 0x00000000000e7805 */ /* 0x000fc4000001ff00 */
[----:B------:R-:W-:Y:S01]  /*1dd0*/  BAR.SYNC.DEFER_BLOCKING 0x0 ;  /* 0x0000000000007b1d */ /* 0x000fe20000010000 */
[----:B---3--:R-:W-:Y:S01]  /*1de0*/  CS2R R16, SRZ ;  /* 0x0000000000107805 */ /* 0x008fe2000001ff00 */
[----:B------:R-:W-:-:S04]  /*1df0*/  CS2R R18, SRZ ;  /* 0x0000000000127805 */ /* 0x000fc8000001ff00 */
[----:B0-----:R-:W2:Y:S04]  /*1e00*/  @!P4 LDG.E.EF.128 R12, desc[UR8][R4.64+0x100] ;  /* 0x00010008040cc981 */ /* 0x001ea8200c0e1d00 */
[----:B-1----:R-:W3:Y:S01]  /*1e10*/  @!P6 LDG.E.EF.128 R16, desc[UR10][R8.64+0x100] ;  /* 0x0001000a0810e981 */ /* 0x002ee2200c0e1d00 */
[----:B------:R-:W-:Y:S02]  /*1e20*/  @!P4 MOV R26, 0x0 ;  /* 0x00000000001ac802 */ /* 0x000fe40000000f00 */
[----:B------:R-:W-:Y:S02]  /*1e30*/  @!P4 MOV R27, 0x12f00000 ;  /* 0x12f00000001bc802 */ /* 0x000fe40000000f00 */
[----:B------:R-:W-:Y:S02]  /*1e40*/  @!P6 MOV R28, 0x0 ;  /* 0x00000000001ce802 */ /* 0x000fe40000000f00 */
[----:B------:R-:W-:Y:S01]  /*1e50*/  @!P6 MOV R29, 0x12f00000 ;  /* 0x12f00000001de802 */ /* 0x000fe20000000f00 */
[----:B------:R-:W0:Y:S08]  /*1e60*/  @!P4 R2UR UR8, R26 ;  /* 0x000000001a08c3c2 */ /* 0x000e3000000e0000 */
[----:B------:R-:W0:Y:S08]  /*1e70*/  @!P4 R2UR UR9, R27 ;  /* 0x000000001b09c3c2 */ /* 0x000e3000000e0000 */
[----:B------:R-:W1:Y:S08]  /*1e80*/  @!P6 R2UR UR10, R28 ;  /* 0x000000001c0ae3c2 */ /* 0x000e7000000e0000 */
[----:B------:R-:W1:Y:S01]  /*1e90*/  @!P6 R2UR UR11, R29 ;  /* 0x000000001d0be3c2 */ /* 0x000e6200000e0000 */
[C---:B--2---:R-:W-:Y:S01]  /*1ea0*/  FMUL R3, R2.reuse, R12 ;  /* 0x0000000c02037220 */ /* 0x044fe20000400000 */
[C---:B------:R-:W-:Y:S01]  /*1eb0*/  FMUL R30, R2.reuse, R13 ;  /* 0x0000000d021e7220 */ /* 0x040fe20000400000 */
[----:B------:R-:W-:Y:S01]  /*1ec0*/  FMUL R31, R2, R14 ;  /* 0x0000000e021f7220 */ /* 0x000fe20000400000 */
[C---:B---3--:R-:W-:Y:S01]  /*1ed0*/  FMUL R13, R0.reuse, R16 ;  /* 0x00000010000d7220 */ /* 0x048fe20000400000 */
[----:B------:R-:W-:Y:S01]  /*1ee0*/  FMUL R14, R0, R17 ;  /* 0x00000011000e7220 */ /* 0x000fe20000400000 */
[----:B------:R-:W-:Y:S01]  /*1ef0*/  FMUL R32, R2, R15 ;  /* 0x0000000f02207220 */ /* 0x000fe20000400000 */
[----:B----4-:R-:W-:Y:S01]  /*1f00*/  FMUL R12, R20, R3 ;  /* 0x00000003140c7220 */ /* 0x010fe20000400000 */
[----:B------:R-:W-:Y:S01]  /*1f10*/  FMUL R15, R0, R18 ;  /* 0x00000012000f7220 */ /* 0x000fe20000400000 */
[----:B------:R-:W-:Y:S01]  /*1f20*/  FMUL R20, R20, R13 ;  /* 0x0000000d14147220 */ /* 0x000fe20000400000 */
[C---:B------:R-:W-:Y:S01]  /*1f30*/  FMUL R13, R21.reuse, R30 ;  /* 0x0000001e150d7220 */ /* 0x040fe20000400000 */
[----:B------:R-:W-:Y:S01]  /*1f40*/  FMUL R16, R0, R19 ;  /* 0x0000001300107220 */ /* 0x000fe20000400000 */
[----:B------:R-:W-:Y:S01]  /*1f50*/  FMUL R21, R21, R14 ;  /* 0x0000000e15157220 */ /* 0x000fe20000400000 */
[C---:B------:R-:W-:Y:S01]  /*1f60*/  FMUL R14, R22.reuse, R31 ;  /* 0x0000001f160e7220 */ /* 0x040fe20000400000 */
[----:B------:R-:W-:Y:S01]  /*1f70*/  FMUL R22, R22, R15 ;  /* 0x0000000f16167220 */ /* 0x000fe20000400000 */
[C---:B------:R-:W-:Y:S01]  /*1f80*/  FMUL R15, R23.reuse, R32 ;  /* 0x00000020170f7220 */ /* 0x040fe20000400000 */
[----:B------:R-:W-:-:S04]  /*1f90*/  FMUL R23, R23, R16 ;  /* 0x0000001017177220 */ /* 0x000fc80000400000 */
[----:B------:R-:W-:Y:S04]  /*1fa0*/  @!P4 STG.E.128 [R6.64+0x100], R12 ;  /* 0x0001000c0600c986 */ /* 0x000fe8000c101d06 */
[----:B------:R2:W-:Y:S04]  /*1fb0*/  @!P6 STG.E.128 [R10.64+0x100], R20 ;  /* 0x000100140a00e986 */ /* 0x0005e8000c101d06 */
[----:B--2---:R-:W2:Y:S01]  /*1fc0*/  LDG.E.EL.128 R20, desc[UR4][R24.64+0x200] ;  /* 0x0002000418147981 */ /* 0x004ea2200c2e1d00 */
[----:B------:R-:W-:Y:S01]  /*1fd0*/  CS2R R12, SRZ ;  /* 0x00000000000c7805 */ /* 0x000fe2000001ff00 */
[----:B------:R-:W-:-:S02]  /*1fe0*/  CS2R R14, SRZ ;  /* 0x00000000000e7805 */ /* 0x000fc4000001ff00 */
[----:B------:R-:W-:Y:S01]  /*1ff0*/  BAR.SYNC.DEFER_BLOCKING 0x0 ;  /* 0x0000000000007b1d */ /* 0x000fe20000010000 */
[----:B------:R-:W-:Y:S01]  /*2000*/  CS2R R16, SRZ ;  /* 0x0000000000107805 */ /* 0x000fe2000001ff00 */
[----:B------:R-:W-:-:S04]  /*2010*/  CS2R R18, SRZ ;  /* 0x0000000000127805 */ /* 0x000fc8000001ff00 */
[----:B0-----:R-:W3:Y:S04]  /*2020*/  @!P4 LDG.E.EF.128 R12, desc[UR8][R4.64+0x200] ;  /* 0x00020008040cc981 */ /* 0x001ee8200c0e1d00 */
[----:B-1----:R-:W4:Y:S01]  /*2030*/  @!P6 LDG.E.EF.128 R16, desc[UR10][R8.64+0x200] ;  /* 0x0002000a0810e981 */ /* 0x002f22200c0e1d00 */
[C---:B---3--:R-:W-:Y:S01]  /*2040*/  FMUL R3, R2.reuse, R12 ;  /* 0x0000000c02037220 */ /* 0x048fe20000400000 */
[C---:B------:R-:W-:Y:S01]  /*2050*/  FMUL R30, R2.reuse, R13 ;  /* 0x0000000d021e7220 */ /* 0x040fe20000400000 */
[----:B------:R-:W-:Y:S01]  /*2060*/  FMUL R31, R2, R14 ;  /* 0x0000000e021f7220 */ /* 0x000fe20000400000 */
[C---:B----4-:R-:W-:Y:S01]  /*2070*/  FMUL R13, R0.reuse, R16 ;  /* 0x00000010000d7220 */ /* 0x050fe20000400000 */
[----:B------:R-:W-:Y:S01]  /*2080*/  FMUL R14, R0, R17 ;  /* 0x00000011000e7220 */ /* 0x000fe20000400000 */
[----:B------:R-:W-:Y:S01]  /*2090*/  FMUL R32, R2, R15 ;  /* 0x0000000f02207220 */ /* 0x000fe20000400000 */
[----:B--2---:R-:W-:Y:S01]  /*20a0*/  FMUL R12, R20, R3 ;  /* 0x00000003140c7220 */ /* 0x004fe20000400000 */
        /* <DEDUP_REMOVED lines=11> */
[----:B0-----:R-:W2:Y:S01]  /*2160*/  LDG.E.EL.128 R20, desc[UR4][R24.64+0x300] ;  /* 0x0003000418147981 */ /* 0x001ea2200c2e1d00 */
[----:B------:R-:W-:Y:S01]  /*2170*/  CS2R R12, SRZ ;  /* 0x00000000000c7805 */ /* 0x000fe2000001ff00 */
[----:B------:R-:W-:-:S02]  /*2180*/  CS2R R14, SRZ ;  /* 0x00000000000e7805 */ /* 0x000fc4000001ff00 */
[----:B------:R-:W-:Y:S01]  /*2190*/  BAR.SYNC.DEFER_BLOCKING 0x0 ;  /* 0x0000000000007b1d */ /* 0x000fe20000010000 */
[----:B------:R-:W-:Y:S01]  /*21a0*/  CS2R R16, SRZ ;  /* 0x0000000000107805 */ /* 0x000fe2000001ff00 */
[----:B------:R-:W-:-:S04]  /*21b0*/  CS2R R18, SRZ ;  /* 0x0000000000127805 */ /* 0x000fc8000001ff00 */
[----:B------:R-:W3:Y:S04]  /*21c0*/  @!P4 LDG.E.EF.128 R12, desc[UR8][R4.64+0x300] ;  /* 0x00030008040cc981 */ /* 0x000ee8200c0e1d00 */
[----:B------:R-:W4:Y:S01]  /*21d0*/  @!P6 LDG.E.EF.128 R16, desc[UR10][R8.64+0x300] ;  /* 0x0003000a0810e981 */ /* 0x000f22200c0e1d00 */
        /* <DEDUP_REMOVED lines=106> */
[C---:B------:R-:W-:Y:S01]  /*2880*/  FMUL R27, R2.reuse, R14 ;  /* 0x0000000e021b7220 */ /* 0x040fe20000400000 */
[----:B------:R-:W-:Y:S01]  /*2890*/  FMUL R2, R2, R15 ;  /* 0x0000000f02027220 */ /* 0x000fe20000400000 */
[----:B--2---:R-:W-:Y:S01]  /*28a0*/  FMUL R12, R20, R3 ;  /* 0x00000003140c7220 */ /* 0x004fe20000400000 */
[----:B------:R-:W-:Y:S01]  /*28b0*/  FMUL R13, R21, R26 ;  /* 0x0000001a150d7220 */ /* 0x000fe20000400000 */
[----:B------:R-:W-:Y:S01]  /*28c0*/  FMUL R14, R22, R27 ;  /* 0x0000001b160e7220 */ /* 0x000fe20000400000 */
[----:B------:R-:W-:Y:S01]  /*28d0*/  FMUL R15, R23, R2 ;  /* 0x00000002170f7220 */ /* 0x000fe20000400000 */
[C---:B----4-:R-:W-:Y:S01]  /*28e0*/  FMUL R29, R0.reuse, R16 ;  /* 0x00000010001d7220 */ /* 0x050fe20000400000 */
[C---:B------:R-:W-:Y:S01]  /*28f0*/  FMUL R16, R0.reuse, R17 ;  /* 0x0000001100107220 */ /* 0x040fe20000400000 */
[C---:B------:R-:W-:Y:S01]  /*2900*/  FMUL R17, R0.reuse, R18 ;  /* 0x0000001200117220 */ /* 0x040fe20000400000 */
[----:B------:R-:W-:Y:S01]  /*2910*/  FMUL R0, R0, R19 ;  /* 0x0000001300007220 */ /* 0x000fe20000400000 */
[----:B------:R0:W-:Y:S01]  /*2920*/  @!P4 STG.E.128 [R6.64+0x700], R12 ;  /* 0x0007000c0600c986 */ /* 0x0001e2000c101d06 */
[----:B------:R-:W-:Y:S01]  /*2930*/  FMUL R20, R20, R29 ;  /* 0x0000001d14147220 */ /* 0x000fe20000400000 */
[----:B------:R-:W-:Y:S01]  /*2940*/  FMUL R21, R21, R16 ;  /* 0x0000001015157220 */ /* 0x000fe20000400000 */
[----:B------:R-:W-:Y:S01]  /*2950*/  FMUL R22, R22, R17 ;  /* 0x0000001116167220 */ /* 0x000fe20000400000 */
[----:B------:R-:W-:Y:S01]  /*2960*/  FMUL R23, R23, R0 ;  /* 0x0000000017177220 */ /* 0x000fe20000400000 */
[----:B------:R-:W-:Y:S06]  /*2970*/  @P6 EXIT ;  /* 0x000000000000694d */ /* 0x000fec0003800000 */
[----:B------:R-:W-:Y:S01]  /*2980*/  STG.E.128 [R10.64+0x700], R20 ;  /* 0x000700140a007986 */ /* 0x000fe2000c101d06 */
[----:B------:R-:W-:Y:S05]  /*2990*/  EXIT ;  /* 0x000000000000794d */ /* 0x000fea0003800000 */
.L_x_0:
[----:B-1----:R-:W-:Y:S02]  /*29a0*/  MOV R0, 0x0 ;  /* 0x0000000000007802 */ /* 0x002fe40000000f00 */
[----:B-----5:R-:W-:-:S02]  /*29b0*/  MOV R4, c[0x4][0x18] ;  /* 0x0100060000047a02 */ /* 0x020fc40000000f00 */
[----:B------:R0:W1:Y:S01]  /*29c0*/  LDC.64 R2, c[0x4][R0] ;  /* 0x0100000000027b82 */ /* 0x0000620000000a00 */
[----:B------:R-:W-:Y:S02]  /*29d0*/  MOV R5, c[0x4][0x1c] ;  /* 0x0100070000057a02 */ /* 0x000fe40000000f00 */
[----:B------:R-:W-:Y:S02]  /*29e0*/  MOV R6, c[0x4][0x10] ;  /* 0x0100040000067a02 */ /* 0x000fe40000000f00 */
[----:B------:R-:W-:Y:S02]  /*29f0*/  MOV R7, c[0x4][0x14] ;  /* 0x0100050000077a02 */ /* 0x000fe40000000f00 */
[----:B------:R-:W-:Y:S02]  /*2a00*/  MOV R8, 0x29 ;  /* 0x0000002900087802 */ /* 0x000fe40000000f00 */
[----:B------:R-:W-:Y:S02]  /*2a10*/  MOV R10, c[0x4][0x8] ;  /* 0x01000200000a7a02 */ /* 0x000fe40000000f00 */
[----:B------:R-:W-:-:S02]  /*2a20*/  MOV R11, c[0x4][0xc] ;  /* 0x01000300000b7a02 */ /* 0x000fc40000000f00 */
[----:B------:R-:W-:Y:S02]  /*2a30*/  MOV R12, 0x1 ;  /* 0x00000001000c7802 */ /* 0x000fe40000000f00 */
[----:B------:R-:W-:Y:S02]  /*2a40*/  MOV R13, RZ ;  /* 0x000000ff000d7202 */ /* 0x000fe40000000f00 */
[----:B0-----:R-:W-:Y:S01]  /*2a50*/  LEPC R14 ;  /* 0x00000000000e734e */ /* 0x001fe20000000000 */
[----:B------:R-:W-:Y:S02]  /*2a60*/  MOV R9, 0x2ad0 ;  /* 0x00002ad000097802 */ /* 0x000fe40000000f00 */
[----:B------:R-:W-:Y:S02]  /*2a70*/  MOV R20, 0x2a50 ;  /* 0x00002a5000147802 */ /* 0x000fe40000000f00 */
[----:B------:R-:W-:Y:S02]  /*2a80*/  MOV R21, 0x0 ;  /* 0x0000000000157802 */ /* 0x000fe40000000f00 */
[----:B------:R-:W-:Y:S02]  /*2a90*/  MOV R0, 0x0 ;  /* 0x0000000000007802 */ /* 0x000fe40000000f00 */
[----:B------:R-:W-:-:S04]  /*2aa0*/  IADD3 R20, P0, P1, -R20, R9, R14 ;  /* 0x0000000914147210 */ /* 0x000fc8000791e10e */
[----:B------:R-:W-:-:S04]  /*2ab0*/  IADD3.X R21, ~R0, R21, R15, P0, P1 ;  /* 0x0000001500157210 */ /* 0x000fc800007e250f */
[----:B-1----:R-:W-:Y:S05]  /*2ac0*/  CALL.ABS.NOINC R2 ;  /* 0x0000000002007343 */ /* 0x002fea0003c00000 */
.L_x_1:
[----:B------:R-:W-:-:S00]  /*2ad0*/  BRA `(.L_x_1) ;  /* 0xfffffff000007947 */ /* 0x000fc0000383ffff */
[----:B------:R-:W-:-:S00]  /*2ae0*/  NOP ;  /* 0x0000000000007918 */ /* 0x000fc00000000000 */
        /* <DEDUP_REMOVED lines=9> */
.L_x_2:


//--------------------- .nv.global.init           --------------------------
	.section	.nv.global.init,"aw",@progbits
.nv.global.init:
	.type		assertFunc_0,@object
	.size		assertFunc_0,(_$_str - assertFunc_0)
assertFunc_0:
        /*0000*/ 	.byte	0x75, 0x6e, 0x6b, 0x6e, 0x6f, 0x77, 0x6e, 0x00
	.type		_$_str,@object
	.size		_$_str,(assertMessage_0 - _$_str)
_$_str:
        /*0008*/ 	.byte	0x5f, 0x5f, 0x43, 0x55, 0x44, 0x41, 0x5f, 0x46, 0x54, 0x5a, 0x00
	.type		assertMessage_0,@object
	.size		assertMessage_0,(assertFile_0 - assertMessage_0)
assertMessage_0:
        /*0013*/ 	.byte	0x69, 0x6e, 0x64, 0x65, 0x78, 0x20, 0x6f, 0x75, 0x74, 0x20, 0x6f, 0x66, 0x20, 0x62, 0x6f, 0x75
        /*0023*/ 	.byte	0x6e, 0x64, 0x73, 0x3a, 0x20, 0x30, 0x20, 0x3c, 0x3d, 0x20, 0x74, 0x6d, 0x70, 0x34, 0x20, 0x3c
        /*0033*/ 	.byte	0x20, 0x33, 0x32, 0x31, 0x32, 0x38, 0x00
	.type		assertFile_0,@object
	.size		assertFile_0,(.L_1 - assertFile_0)
assertFile_0:
        /*003a*/ 	.byte	0x2f, 0x6d, 0x6e, 0x74, 0x2f, 0x64, 0x69, 0x73, 0x6b, 0x31, 0x2f, 0x6b, 0x68, 0x69, 0x65, 0x6d
        /*004a*/ 	.byte	0x74, 0x74, 0x2f, 0x75, 0x6e, 0x69, 0x76, 0x65, 0x72, 0x73, 0x61, 0x6c, 0x2d, 0x6f, 0x66, 0x66
        /*005a*/ 	.byte	0x6c, 0x69, 0x6e, 0x65, 0x2d, 0x62, 0x62, 0x6f, 0x2f, 0x74, 0x6f, 0x72, 0x63, 0x68, 0x69, 0x6e
        /*006a*/ 	.byte	0x64, 0x75, 0x63, 0x74, 0x6f, 0x72, 0x5f, 0x75, 0x62, 0x75, 0x6e, 0x74, 0x75, 0x2f, 0x75, 0x67
        /*007a*/ 	.byte	0x2f, 0x63, 0x75, 0x67, 0x67, 0x70, 0x73, 0x63, 0x33, 0x6f, 0x68, 0x78, 0x67, 0x34, 0x74, 0x65
        /*008a*/ 	.byte	0x71, 0x65, 0x6c, 0x73, 0x72, 0x33, 0x78, 0x71, 0x65, 0x77, 0x32, 0x68, 0x62, 0x6e, 0x79, 0x75
        /*009a*/ 	.byte	0x6c, 0x74, 0x66, 0x6d, 0x6b, 0x73, 0x61, 0x71, 0x64, 0x71, 0x6d, 0x75, 0x7a, 0x72, 0x75, 0x70
        /*00aa*/ 	.byte	0x64, 0x7a, 0x67, 0x32, 0x36, 0x2e, 0x70, 0x79, 0x00
.L_1:


//--------------------- SYMBOLS --------------------------

	.type		__assertfail,@function
